	.target	sm_80

	.elftype	@"ET_EXEC"


//--------------------- .note.nv.tkinfo           --------------------------
	.section	.note.nv.tkinfo,"",@"SHT_NOTE"
	.sectionflags	@"SHF_NOTE_NV_TKINFO"
	.tkinfo
        /*0018*/ 	.word	0x00000002
        /*0030*/ 	.string	""
        /*0030*/ 	.string	"ptxas"
        /*0030*/ 	.string	"Cuda compilation tools, release 13.0, V13.0.88"
        /*0030*/ 	.string	"Build cuda_13.0.r13.0/compiler.36424714_0"
        /*0030*/ 	.string	"-v  -suppress-debug-info  -lineinfo  -arch sm_80 "



//--------------------- .note.nv.cuinfo           --------------------------
	.section	.note.nv.cuinfo,"",@"SHT_NOTE"
	.sectionflags	@"SHF_NOTE_NV_CUINFO"
        /*0018*/ 	.short	0x0002
        /*001a*/ 	.short	0x0050
        /*001c*/ 	.short	0x0082
	.zero		2


//--------------------- .nv.info                  --------------------------
	.section	.nv.info,"",@"SHT_CUDA_INFO"
	.align	4


	//----- nvinfo : EIATTR_REGCOUNT
	.align		4
        /*0000*/ 	.byte	0x04, 0x2f
        /*0002*/ 	.short	(.L_2 - .L_1)
	.align		4
.L_1:
        /*0004*/ 	.word	index@(attn_fwd)
        /*0008*/ 	.word	0x00000080


	//----- nvinfo : EIATTR_FRAME_SIZE
	.align		4
.L_2:
        /*000c*/ 	.byte	0x04, 0x11
        /*000e*/ 	.short	(.L_4 - .L_3)
	.align		4
.L_3:
        /*0010*/ 	.word	index@(attn_fwd)
        /*0014*/ 	.word	0x00000000


	//----- nvinfo : EIATTR_MIN_STACK_SIZE
	.align		4
.L_4:
        /*0018*/ 	.byte	0x04, 0x12
        /*001a*/ 	.short	(.L_6 - .L_5)
	.align		4
.L_5:
        /*001c*/ 	.word	index@(attn_fwd)
        /*0020*/ 	.word	0x00000000
.L_6:


//--------------------- .nv.info.attn_fwd         --------------------------
	.section	.nv.info.attn_fwd,"",@"SHT_CUDA_INFO"
	.sectionflags	@""
	.align	4


	//----- nvinfo : EIATTR_CUDA_API_VERSION
	.align		4
        /*0000*/ 	.byte	0x04, 0x37
        /*0002*/ 	.short	(.L_8 - .L_7)
.L_7:
        /*0004*/ 	.word	0x00000082


	//----- nvinfo : EIATTR_SW2861232_WAR
	.align		4
.L_8:
        /*0008*/ 	.byte	0x01, 0x35
	.zero		2


	//----- nvinfo : EIATTR_PARAM_CBANK
	.align		4
        /*000c*/ 	.byte	0x04, 0x0a
        /*000e*/ 	.short	(.L_10 - .L_9)
	.align		4
.L_9:
        /*0010*/ 	.word	index@(.nv.constant0.attn_fwd)
        /*0014*/ 	.short	0x0160
        /*0016*/ 	.short	0x0088


	//----- nvinfo : EIATTR_CBANK_PARAM_SIZE
	.align		4
.L_10:
        /*0018*/ 	.byte	0x03, 0x19
        /*001a*/ 	.short	0x0088


	//----- nvinfo : EIATTR_KPARAM_INFO
	.align		4
        /*001c*/ 	.byte	0x04, 0x17
        /*001e*/ 	.short	(.L_12 - .L_11)
.L_11:
        /*0020*/ 	.word	0x00000000
        /*0024*/ 	.short	0x0019
        /*0026*/ 	.short	0x0080
        /*0028*/ 	.byte	0x00, 0xf4, 0x21, 0x00


	//----- nvinfo : EIATTR_KPARAM_INFO
	.align		4
.L_12:
        /*002c*/ 	.byte	0x04, 0x17
        /*002e*/ 	.short	(.L_14 - .L_13)
.L_13:
        /*0030*/ 	.word	0x00000000
        /*0034*/ 	.short	0x0018
        /*0036*/ 	.short	0x0078
        /*0038*/ 	.byte	0x00, 0xf4, 0x21, 0x00


	//----- nvinfo : EIATTR_KPARAM_INFO
	.align		4
.L_14:
        /*003c*/ 	.byte	0x04, 0x17
        /*003e*/ 	.short	(.L_16 - .L_15)
.L_15:
        /*0040*/ 	.word	0x00000000
        /*0044*/ 	.short	0x0017
        /*0046*/ 	.short	0x0070
        /*0048*/ 	.byte	0x00, 0xf0, 0x11, 0x00


	//----- nvinfo : EIATTR_KPARAM_INFO
	.align		4
.L_16:
        /*004c*/ 	.byte	0x04, 0x17
        /*004e*/ 	.short	(.L_18 - .L_17)
.L_17:
        /*0050*/ 	.word	0x00000000
        /*0054*/ 	.short	0x0016
        /*0056*/ 	.short	0x006c
        /*0058*/ 	.byte	0x00, 0xf0, 0x11, 0x00


	//----- nvinfo : EIATTR_KPARAM_INFO
	.align		4
.L_18:
        /*005c*/ 	.byte	0x04, 0x17
        /*005e*/ 	.short	(.L_20 - .L_19)
.L_19:
        /*0060*/ 	.word	0x00000000
        /*0064*/ 	.short	0x0015
        /*0066*/ 	.short	0x0068
        /*0068*/ 	.byte	0x00, 0xf0, 0x11, 0x00


	//----- nvinfo : EIATTR_KPARAM_INFO
	.align		4
.L_20:
        /*006c*/ 	.byte	0x04, 0x17
        /*006e*/ 	.short	(.L_22 - .L_21)
.L_21:
        /*0070*/ 	.word	0x00000000
        /*0074*/ 	.short	0x0014
        /*0076*/ 	.short	0x0064
        /*0078*/ 	.byte	0x00, 0xf0, 0x11, 0x00


	//----- nvinfo : EIATTR_KPARAM_INFO
	.align		4
.L_22:
        /*007c*/ 	.byte	0x04, 0x17
        /*007e*/ 	.short	(.L_24 - .L_23)
.L_23:
        /*0080*/ 	.word	0x00000000
        /*0084*/ 	.short	0x0013
        /*0086*/ 	.short	0x0060
        /*0088*/ 	.byte	0x00, 0xf0, 0x11, 0x00


	//----- nvinfo : EIATTR_KPARAM_INFO
	.align		4
.L_24:
        /*008c*/ 	.byte	0x04, 0x17
        /*008e*/ 	.short	(.L_26 - .L_25)
.L_25:
        /*0090*/ 	.word	0x00000000
        /*0094*/ 	.short	0x0012
        /*0096*/ 	.short	0x005c
        /*0098*/ 	.byte	0x00, 0xf0, 0x11, 0x00


	//----- nvinfo : EIATTR_KPARAM_INFO
	.align		4
.L_26:
        /*009c*/ 	.byte	0x04, 0x17
        /*009e*/ 	.short	(.L_28 - .L_27)
.L_27:
        /*00a0*/ 	.word	0x00000000
        /*00a4*/ 	.short	0x0011
        /*00a6*/ 	.short	0x0058
        /*00a8*/ 	.byte	0x00, 0xf0, 0x11, 0x00


	//----- nvinfo : EIATTR_KPARAM_INFO
	.align		4
.L_28:
        /*00ac*/ 	.byte	0x04, 0x17
        /*00ae*/ 	.short	(.L_30 - .L_29)
.L_29:
        /*00b0*/ 	.word	0x00000000
        /*00b4*/ 	.short	0x0010
        /*00b6*/ 	.short	0x0054
        /*00b8*/ 	.byte	0x00, 0xf0, 0x11, 0x00


	//----- nvinfo : EIATTR_KPARAM_INFO
	.align		4
.L_30:
        /*00bc*/ 	.byte	0x04, 0x17
        /*00be*/ 	.short	(.L_32 - .L_31)
.L_31:
        /*00c0*/ 	.word	0x00000000
        /*00c4*/ 	.short	0x000f
        /*00c6*/ 	.short	0x0050
        /*00c8*/ 	.byte	0x00, 0xf0, 0x11, 0x00


	//----- nvinfo : EIATTR_KPARAM_INFO
	.align		4
.L_32:
        /*00cc*/ 	.byte	0x04, 0x17
        /*00ce*/ 	.short	(.L_34 - .L_33)
.L_33:
        /*00d0*/ 	.word	0x00000000
        /*00d4*/ 	.short	0x000e
        /*00d6*/ 	.short	0x004c
        /*00d8*/ 	.byte	0x00, 0xf0, 0x11, 0x00


	//----- nvinfo : EIATTR_KPARAM_INFO
	.align		4
.L_34:
        /*00dc*/ 	.byte	0x04, 0x17
        /*00de*/ 	.short	(.L_36 - .L_35)
.L_35:
        /*00e0*/ 	.word	0x00000000
        /*00e4*/ 	.short	0x000d
        /*00e6*/ 	.short	0x0048
        /*00e8*/ 	.byte	0x00, 0xf0, 0x11, 0x00


	//----- nvinfo : EIATTR_KPARAM_INFO
	.align		4
.L_36:
        /*00ec*/ 	.byte	0x04, 0x17
        /*00ee*/ 	.short	(.L_38 - .L_37)
.L_37:
        /*00f0*/ 	.word	0x00000000
        /*00f4*/ 	.short	0x000c
        /*00f6*/ 	.short	0x0044
        /*00f8*/ 	.byte	0x00, 0xf0, 0x11, 0x00


	//----- nvinfo : EIATTR_KPARAM_INFO
	.align		4
.L_38:
        /*00fc*/ 	.byte	0x04, 0x17
        /*00fe*/ 	.short	(.L_40 - .L_39)
.L_39:
        /*0100*/ 	.word	0x00000000
        /*0104*/ 	.short	0x000b
        /*0106*/ 	.short	0x0040
        /*0108*/ 	.byte	0x00, 0xf0, 0x11, 0x00


	//----- nvinfo : EIATTR_KPARAM_INFO
	.align		4
.L_40:
        /*010c*/ 	.byte	0x04, 0x17
        /*010e*/ 	.short	(.L_42 - .L_41)
.L_41:
        /*0110*/ 	.word	0x00000000
        /*0114*/ 	.short	0x000a
        /*0116*/ 	.short	0x003c
        /*0118*/ 	.byte	0x00, 0xf0, 0x11, 0x00


	//----- nvinfo : EIATTR_KPARAM_INFO
	.align		4
.L_42:
        /*011c*/ 	.byte	0x04, 0x17
        /*011e*/ 	.short	(.L_44 - .L_43)
.L_43:
        /*0120*/ 	.word	0x00000000
        /*0124*/ 	.short	0x0009
        /*0126*/ 	.short	0x0038
        /*0128*/ 	.byte	0x00, 0xf0, 0x11, 0x00


	//----- nvinfo : EIATTR_KPARAM_INFO
	.align		4
.L_44:
        /*012c*/ 	.byte	0x04, 0x17
        /*012e*/ 	.short	(.L_46 - .L_45)
.L_45:
        /*0130*/ 	.word	0x00000000
        /*0134*/ 	.short	0x0008
        /*0136*/ 	.short	0x0034
        /*0138*/ 	.byte	0x00, 0xf0, 0x11, 0x00


	//----- nvinfo : EIATTR_KPARAM_INFO
	.align		4
.L_46:
        /*013c*/ 	.byte	0x04, 0x17
        /*013e*/ 	.short	(.L_48 - .L_47)
.L_47:
        /*0140*/ 	.word	0x00000000
        /*0144*/ 	.short	0x0007
        /*0146*/ 	.short	0x0030
        /*0148*/ 	.byte	0x00, 0xf0, 0x11, 0x00


	//----- nvinfo : EIATTR_KPARAM_INFO
	.align		4
.L_48:
        /*014c*/ 	.byte	0x04, 0x17
        /*014e*/ 	.short	(.L_50 - .L_49)
.L_49:
        /*0150*/ 	.word	0x00000000
        /*0154*/ 	.short	0x0006
        /*0156*/ 	.short	0x002c
        /*0158*/ 	.byte	0x00, 0xf0, 0x11, 0x00


	//----- nvinfo : EIATTR_KPARAM_INFO
	.align		4
.L_50:
        /*015c*/ 	.byte	0x04, 0x17
        /*015e*/ 	.short	(.L_52 - .L_51)
.L_51:
        /*0160*/ 	.word	0x00000000
        /*0164*/ 	.short	0x0005
        /*0166*/ 	.short	0x0028
        /*0168*/ 	.byte	0x00, 0xf0, 0x11, 0x00


	//----- nvinfo : EIATTR_KPARAM_INFO
	.align		4
.L_52:
        /*016c*/ 	.byte	0x04, 0x17
        /*016e*/ 	.short	(.L_54 - .L_53)
.L_53:
        /*0170*/ 	.word	0x00000000
        /*0174*/ 	.short	0x0004
        /*0176*/ 	.short	0x0020
        /*0178*/ 	.byte	0x00, 0xf4, 0x21, 0x00


	//----- nvinfo : EIATTR_KPARAM_INFO
	.align		4
.L_54:
        /*017c*/ 	.byte	0x04, 0x17
        /*017e*/ 	.short	(.L_56 - .L_55)
.L_55:
        /*0180*/ 	.word	0x00000000
        /*0184*/ 	.short	0x0003
        /*0186*/ 	.short	0x0018
        /*0188*/ 	.byte	0x00, 0xf4, 0x21, 0x00


	//----- nvinfo : EIATTR_KPARAM_INFO
	.align		4
.L_56:
        /*018c*/ 	.byte	0x04, 0x17
        /*018e*/ 	.short	(.L_58 - .L_57)
.L_57:
        /*0190*/ 	.word	0x00000000
        /*0194*/ 	.short	0x0002
        /*0196*/ 	.short	0x0010
        /*0198*/ 	.byte	0x00, 0xf4, 0x21, 0x00


	//----- nvinfo : EIATTR_KPARAM_INFO
	.align		4
.L_58:
        /*019c*/ 	.byte	0x04, 0x17
        /*019e*/ 	.short	(.L_60 - .L_59)
.L_59:
        /*01a0*/ 	.word	0x00000000
        /*01a4*/ 	.short	0x0001
        /*01a6*/ 	.short	0x0008
        /*01a8*/ 	.byte	0x00, 0xf4, 0x21, 0x00


	//----- nvinfo : EIATTR_KPARAM_INFO
	.align		4
.L_60:
        /*01ac*/ 	.byte	0x04, 0x17
        /*01ae*/ 	.short	(.L_62 - .L_61)
.L_61:
        /*01b0*/ 	.word	0x00000000
        /*01b4*/ 	.short	0x0000
        /*01b6*/ 	.short	0x0000
        /*01b8*/ 	.byte	0x00, 0xf4, 0x21, 0x00


	//----- nvinfo : EIATTR_MAXREG_COUNT
	.align		4
.L_62:
        /*01bc*/ 	.byte	0x03, 0x1b
        /*01be*/ 	.short	0x00ff


	//----- nvinfo : EIATTR_NUM_BARRIERS
	.align		4
        /*01c0*/ 	.byte	0x02, 0x4c
        /*01c2*/ 	.byte	0x01
	.zero		1


	//----- nvinfo : EIATTR_MERCURY_ISA_VERSION
	.align		4
        /*01c4*/ 	.byte	0x03, 0x5f
        /*01c6*/ 	.short	0x0000


	//----- nvinfo : EIATTR_COOP_GROUP_MASK_REGIDS
	.align		4
        /*01c8*/ 	.byte	0x04, 0x29
        /*01ca*/ 	.short	(.L_64 - .L_63)


	//   ....[0]....
.L_63:
        /*01cc*/ 	.word	0xffffffff


	//   ....[1]....
        /*01d0*/ 	.word	0xffffffff


	//   ....[2]....
        /*01d4*/ 	.word	0xffffffff


	//   ....[3]....
        /*01d8*/ 	.word	0xffffffff


	//   ....[4]....
        /*01dc*/ 	.word	0xffffffff


	//   ....[5]....
        /*01e0*/ 	.word	0xffffffff


	//   ....[6]....
        /*01e4*/ 	.word	0xffffffff


	//   ....[7]....
        /*01e8*/ 	.word	0xffffffff


	//----- nvinfo : EIATTR_COOP_GROUP_INSTR_OFFSETS
	.align		4
.L_64:
        /*01ec*/ 	.byte	0x04, 0x28
        /*01ee*/ 	.short	(.L_66 - .L_65)


	//   ....[0]....
.L_65:
        /*01f0*/ 	.word	0x00001c00


	//   ....[1]....
        /*01f4*/ 	.word	0x00001c10


	//   ....[2]....
        /*01f8*/ 	.word	0x00001c40


	//   ....[3]....
        /*01fc*/ 	.word	0x00001c50


	//   ....[4]....
        /*0200*/ 	.word	0x00002830


	//   ....[5]....
        /*0204*/ 	.word	0x00002840


	//   ....[6]....
        /*0208*/ 	.word	0x000028c0


	//   ....[7]....
        /*020c*/ 	.word	0x000028e0


	//----- nvinfo : EIATTR_EXIT_INSTR_OFFSETS
	.align		4
.L_66:
        /*0210*/ 	.byte	0x04, 0x1c
        /*0212*/ 	.short	(.L_68 - .L_67)


	//   ....[0]....
.L_67:
        /*0214*/ 	.word	0x000037d0


	//   ....[1]....
        /*0218*/ 	.word	0x00003870


	//----- nvinfo : EIATTR_REQNTID
	.align		4
.L_68:
        /*021c*/ 	.byte	0x04, 0x10
        /*021e*/ 	.short	(.L_70 - .L_69)
.L_69:
        /*0220*/ 	.word	0x00000100
        /*0224*/ 	.word	0x00000001
        /*0228*/ 	.word	0x00000001
.L_70:


//--------------------- .nv.callgraph             --------------------------
	.section	.nv.callgraph,"",@"SHT_CUDA_CALLGRAPH"
	.align	4
	.sectionentsize	8
	.align		4
        /*0000*/ 	.word	0x00000000
	.align		4
        /*0004*/ 	.word	0xffffffff
	.align		4
        /*0008*/ 	.word	0x00000000
	.align		4
        /*000c*/ 	.word	0xfffffffe
	.align		4
        /*0010*/ 	.word	0x00000000
	.align		4
        /*0014*/ 	.word	0xfffffffd
	.align		4
        /*0018*/ 	.word	0x00000000
	.align		4
        /*001c*/ 	.word	0xfffffffc


//--------------------- .nv.rel.action            --------------------------
	.section	.nv.rel.action,"",@"SHT_CUDA_RELOCINFO"
	.align	8
	.sectionentsize	8
        /*0000*/ 	.byte	0x73, 0x00, 0x00, 0x00, 0x00, 0x00, 0x00, 0x00, 0x00, 0x00, 0x00, 0x11, 0x25, 0x00, 0x05, 0x36


//--------------------- .nv.constant4             --------------------------
	.section	.nv.constant4,"a",@progbits
	.align	8
	.align		8
.nv.constant4:
        /*0000*/ 	.dword	_$_str


//--------------------- .nv.constant0.attn_fwd    --------------------------
	.section	.nv.constant0.attn_fwd,"a",@progbits
	.sectionflags	@""
	.align	4
.nv.constant0.attn_fwd:
	.zero		488


//--------------------- .text.attn_fwd            --------------------------
	.section	.text.attn_fwd,"ax",@progbits
	.sectioninfo	@"SHI_REGISTERS=128"
	.align	128
        .global         attn_fwd
        .type           attn_fwd,@function
        .size           attn_fwd,(.L_x_3 - attn_fwd)
        .other          attn_fwd,@"STO_CUDA_ENTRY STV_DEFAULT"
attn_fwd:
.text.attn_fwd:
[----:B------:R-:W-:Y:S02]  /*0000*/  IMAD.MOV.U32 R1, RZ, RZ, c[0x0][0x28] ;  /* 0x00000a00ff017624 */ /* 0x000fe400078e00ff */
[----:B------:R-:W0:Y:S01]  /*0010*/  S2R R15, SR_CTAID.X ;  /* 0x00000000000f7919 */ /* 0x000e220000002500 */
[----:B------:R-:W-:Y:S01]  /*0020*/  IMAD.MOV.U32 R13, RZ, RZ, c[0x0][0x198] ;  /* 0x00006600ff0d7624 */ /* 0x000fe200078e00ff */
[----:B------:R-:W-:Y:S02]  /*0030*/  ULDC.64 UR6, c[0x0][0x118] ;  /* 0x0000460000067ab9 */ /* 0x000fe40000000a00 */
[----:B------:R-:W1:Y:S04]  /*0040*/  S2R R122, SR_TID.X ;  /* 0x00000000007a7919 */ /* 0x000e680000002100 */
[----:B------:R-:W2:Y:S01]  /*0050*/  S2R R18, SR_CTAID.Y ;  /* 0x0000000000127919 */ /* 0x000ea20000002600 */
[----:B0-----:R-:W-:Y:S01]  /*0060*/  IMAD.SHL.U32 R15, R15, 0x40, RZ ;  /* 0x000000400f0f7824 */ /* 0x001fe200078e00ff */
[----:B-1----:R-:W-:-:S04]  /*0070*/  SHF.R.U32.HI R121, RZ, 0x6, R122 ;  /* 0x00000006ff797819 */ /* 0x002fc8000001167a */
[----:B------:R-:W-:Y:S02]  /*0080*/  LOP3.LUT R119, R15, 0x3f, R122, 0xf8, !PT ;  /* 0x0000003f0f777812 */ /* 0x000fe400078ef87a */
[----:B------:R-:W-:Y:S01]  /*0090*/  SGXT.U32 R121, R121, 0x2 ;  /* 0x000000027979781a */ /* 0x000fe20000000000 */
[----:B--2---:R-:W-:Y:S02]  /*00a0*/  IMAD R0, R18, c[0x0][0x190], RZ ;  /* 0x0000640012007a24 */ /* 0x004fe400078e02ff */
[----:B------:R-:W-:Y:S02]  /*00b0*/  IMAD R3, R119, c[0x0][0x194], RZ ;  /* 0x0000650077037a24 */ /* 0x000fe400078e02ff */
[----:B------:R-:W-:Y:S01]  /*00c0*/  IMAD R4, R121, c[0x0][0x198], RZ ;  /* 0x0000660079047a24 */ /* 0x000fe200078e02ff */
[----:B------:R-:W-:Y:S01]  /*00d0*/  SHF.L.U32 R2, R0, 0x1, RZ ;  /* 0x0000000100027819 */ /* 0x000fe200000006ff */
[----:B------:R-:W-:Y:S02]  /*00e0*/  IMAD.SHL.U32 R5, R3, 0x2, RZ ;  /* 0x0000000203057824 */ /* 0x000fe400078e00ff */
[----:B------:R-:W-:-:S02]  /*00f0*/  IMAD R8, R13, 0x4, R4 ;  /* 0x000000040d087824 */ /* 0x000fc400078e0204 */
[----:B------:R-:W-:Y:S01]  /*0100*/  IMAD.HI R0, R0, 0x2, RZ ;  /* 0x0000000200007827 */ /* 0x000fe200078e02ff */
[----:B------:R-:W-:-:S03]  /*0110*/  IADD3 R21, P0, P1, R5, c[0x0][0x160], R2 ;  /* 0x0000580005157a10 */ /* 0x000fc6000791e002 */
[----:B------:R-:W-:-:S04]  /*0120*/  IMAD.HI R3, R3, 0x2, RZ ;  /* 0x0000000203037827 */ /* 0x000fc800078e02ff */
[----:B------:R-:W-:Y:S01]  /*0130*/  IMAD R5, R13, 0x4, R8 ;  /* 0x000000040d057824 */ /* 0x000fe200078e0208 */
[----:B------:R-:W-:Y:S02]  /*0140*/  IADD3.X R23, R3, c[0x0][0x164], R0, P0, P1 ;  /* 0x0000590003177a10 */ /* 0x000fe400007e2400 */
[C---:B------:R-:W-:Y:S02]  /*0150*/  LEA R2, P0, R4.reuse, R21, 0x1 ;  /* 0x0000001504027211 */ /* 0x040fe400078008ff */
[----:B------:R-:W-:Y:S02]  /*0160*/  LEA R0, R13, R5, 0x2 ;  /* 0x000000050d007211 */ /* 0x000fe400078e10ff */
[----:B------:R-:W-:Y:S02]  /*0170*/  LEA R6, P1, R5, R21, 0x1 ;  /* 0x0000001505067211 */ /* 0x000fe400078208ff */
[----:B------:R-:W-:Y:S02]  /*0180*/  LEA.HI.X.SX32 R3, R4, R23, 0x1, P0 ;  /* 0x0000001704037211 */ /* 0x000fe400000f0eff */
[C---:B------:R-:W-:Y:S01]  /*0190*/  LEA R4, P0, R8.reuse, R21, 0x1 ;  /* 0x0000001508047211 */ /* 0x040fe200078008ff */
[----:B------:R-:W-:Y:S01]  /*01a0*/  IMAD R11, R13, 0x4, R0 ;  /* 0x000000040d0b7824 */ /* 0x000fe200078e0200 */
[-C--:B------:R-:W-:Y:S01]  /*01b0*/  LEA.HI.X.SX32 R7, R5, R23.reuse, 0x1, P1 ;  /* 0x0000001705077211 */ /* 0x080fe200008f0eff */
[----:B------:R0:W2:Y:S01]  /*01c0*/  LDG.E.U16 R17, [R2.64] ;  /* 0x0000000602117981 */ /* 0x0000a2000c1e1500 */
[----:B------:R-:W-:Y:S01]  /*01d0*/  LEA.HI.X.SX32 R5, R8, R23, 0x1, P0 ;  /* 0x0000001708057211 */ /* 0x000fe200000f0eff */
[C---:B------:R-:W-:Y:S01]  /*01e0*/  IMAD R14, R13.reuse, 0x4, R11 ;  /* 0x000000040d0e7824 */ /* 0x040fe200078e020b */
[C---:B------:R-:W-:Y:S01]  /*01f0*/  LEA R8, P0, R0.reuse, R21, 0x1 ;  /* 0x0000001500087211 */ /* 0x040fe200078008ff */
[----:B------:R1:W3:Y:S03]  /*0200*/  LDG.E.U16 R19, [R6.64] ;  /* 0x0000000606137981 */ /* 0x0002e6000c1e1500 */
[----:B------:R-:W-:Y:S01]  /*0210*/  LEA.HI.X.SX32 R9, R0, R23, 0x1, P0 ;  /* 0x0000001700097211 */ /* 0x000fe200000f0eff */
[----:B------:R-:W-:Y:S01]  /*0220*/  IMAD R0, R13, 0x4, R14 ;  /* 0x000000040d007824 */ /* 0x000fe200078e020e */
[-C--:B------:R-:W-:Y:S01]  /*0230*/  LEA R10, P0, R11, R21.reuse, 0x1 ;  /* 0x000000150b0a7211 */ /* 0x080fe200078008ff */
[----:B------:R-:W4:Y:S03]  /*0240*/  LDG.E.U16 R4, [R4.64] ;  /* 0x0000000604047981 */ /* 0x000f26000c1e1500 */
[----:B------:R-:W-:Y:S01]  /*0250*/  LEA R12, P1, R0, R21, 0x1 ;  /* 0x00000015000c7211 */ /* 0x000fe200078208ff */
[----:B------:R5:W4:Y:S01]  /*0260*/  LDG.E.U16 R8, [R8.64] ;  /* 0x0000000608087981 */ /* 0x000b22000c1e1500 */
[----:B------:R-:W-:-:S02]  /*0270*/  LEA R16, R13, R0, 0x2 ;  /* 0x000000000d107211 */ /* 0x000fc400078e10ff */
[-C--:B------:R-:W-:Y:S02]  /*0280*/  LEA.HI.X.SX32 R11, R11, R23.reuse, 0x1, P0 ;  /* 0x000000170b0b7211 */ /* 0x080fe400000f0eff */
[----:B------:R-:W-:Y:S02]  /*0290*/  LEA.HI.X.SX32 R13, R0, R23, 0x1, P1 ;  /* 0x00000017000d7211 */ /* 0x000fe400008f0eff */
[-C--:B0-----:R-:W-:Y:S02]  /*02a0*/  LEA R2, P0, R14, R21.reuse, 0x1 ;  /* 0x000000150e027211 */ /* 0x081fe400078008ff */
[----:B-1----:R-:W-:Y:S01]  /*02b0*/  LEA R6, P1, R16, R21, 0x1 ;  /* 0x0000001510067211 */ /* 0x002fe200078208ff */
[----:B------:R-:W4:Y:S01]  /*02c0*/  LDG.E.U16 R11, [R10.64] ;  /* 0x000000060a0b7981 */ /* 0x000f22000c1e1500 */
[-C--:B------:R-:W-:Y:S02]  /*02d0*/  LEA.HI.X.SX32 R3, R14, R23.reuse, 0x1, P0 ;  /* 0x000000170e037211 */ /* 0x080fe400000f0eff */
[----:B------:R-:W-:Y:S01]  /*02e0*/  LEA.HI.X.SX32 R7, R16, R23, 0x1, P1 ;  /* 0x0000001710077211 */ /* 0x000fe200008f0eff */
[----:B------:R0:W4:Y:S04]  /*02f0*/  LDG.E.U16 R13, [R12.64] ;  /* 0x000000060c0d7981 */ /* 0x000128000c1e1500 */
[----:B------:R1:W4:Y:S04]  /*0300*/  LDG.E.U16 R2, [R2.64] ;  /* 0x0000000602027981 */ /* 0x000328000c1e1500 */
[----:B------:R-:W4:Y:S01]  /*0310*/  LDG.E.U16 R6, [R6.64] ;  /* 0x0000000606067981 */ /* 0x000f22000c1e1500 */
[C---:B------:R-:W-:Y:S01]  /*0320*/  LOP3.LUT R20, R122.reuse, 0xc0, RZ, 0xc0, !PT ;  /* 0x000000c07a147812 */ /* 0x040fe200078ec0ff */
[----:B------:R-:W-:-:S03]  /*0330*/  IMAD.SHL.U32 R125, R122, 0x2, RZ ;  /* 0x000000027a7d7824 */ /* 0x000fc600078e00ff */
[----:B------:R-:W-:-:S04]  /*0340*/  SHF.R.U32.HI R0, RZ, 0x2, R20 ;  /* 0x00000002ff007819 */ /* 0x000fc80000011614 */
[----:B------:R-:W-:-:S04]  /*0350*/  LOP3.LUT R0, R0, 0x1fe, R125, 0x78, !PT ;  /* 0x000001fe00007812 */ /* 0x000fc800078e787d */
[----:B------:R-:W-:Y:S02]  /*0360*/  LOP3.LUT R93, R0, 0x40, RZ, 0x3c, !PT ;  /* 0x00000040005d7812 */ /* 0x000fe400078e3cff */
[----:B------:R-:W-:-:S04]  /*0370*/  IADD3 R123, R15, 0x40, RZ ;  /* 0x000000400f7b7810 */ /* 0x000fc80007ffe0ff */
[----:B------:R-:W-:Y:S01]  /*0380*/  ISETP.GE.AND P0, PT, R123, 0x1, PT ;  /* 0x000000017b00780c */ /* 0x000fe20003f06270 */
[----:B------:R-:W-:Y:S01]  /*0390*/  IMAD.MOV.U32 R88, RZ, RZ, -0x800000 ;  /* 0xff800000ff587424 */ /* 0x000fe200078e00ff */
[----:B-1----:R-:W-:Y:S01]  /*03a0*/  MOV R3, 0x3f800000 ;  /* 0x3f80000000037802 */ /* 0x002fe20000000f00 */
[----:B-----5:R-:W-:Y:S01]  /*03b0*/  IMAD.MOV.U32 R9, RZ, RZ, 0x3f800000 ;  /* 0x3f800000ff097424 */ /* 0x020fe200078e00ff */
[----:B------:R-:W-:Y:S01]  /*03c0*/  CS2R R36, SRZ ;  /* 0x0000000000247805 */ /* 0x000fe2000001ff00 */
[----:B------:R-:W-:Y:S01]  /*03d0*/  IMAD.MOV.U32 R87, RZ, RZ, -0x800000 ;  /* 0xff800000ff577424 */ /* 0x000fe200078e00ff */
[----:B------:R-:W-:Y:S01]  /*03e0*/  CS2R R38, SRZ ;  /* 0x0000000000267805 */ /* 0x000fe2000001ff00 */
[----:B------:R-:W-:Y:S01]  /*03f0*/  CS2R R20, SRZ ;  /* 0x0000000000147805 */ /* 0x000fe2000001ff00 */
[----:B------:R-:W-:Y:S01]  /*0400*/  CS2R R22, SRZ ;  /* 0x0000000000167805 */ /* 0x000fe2000001ff00 */
[----:B------:R-:W-:Y:S01]  /*0410*/  CS2R R28, SRZ ;  /* 0x00000000001c7805 */ /* 0x000fe2000001ff00 */
[----:B------:R-:W-:Y:S01]  /*0420*/  CS2R R30, SRZ ;  /* 0x00000000001e7805 */ /* 0x000fe2000001ff00 */
[----:B------:R-:W-:Y:S01]  /*0430*/  CS2R R24, SRZ ;  /* 0x0000000000187805 */ /* 0x000fe2000001ff00 */
[----:B------:R-:W-:Y:S01]  /*0440*/  CS2R R26, SRZ ;  /* 0x00000000001a7805 */ /* 0x000fe2000001ff00 */
[C---:B------:R-:W-:Y:S01]  /*0450*/  LOP3.LUT R124, R122.reuse, 0x3, RZ, 0xc0, !PT ;  /* 0x000000037a7c7812 */ /* 0x040fe200078ec0ff */
[----:B0-----:R-:W-:-:S02]  /*0460*/  IMAD.SHL.U32 R12, R122, 0x40, RZ ;  /* 0x000000407a0c7824 */ /* 0x001fc400078e00ff */
[----:B------:R-:W-:Y:S01]  /*0470*/  IMAD.SHL.U32 R16, R122, 0x8, RZ ;  /* 0x000000087a107824 */ /* 0x000fe200078e00ff */
[----:B--2---:R0:W-:Y:S04]  /*0480*/  STS.U16 [R0], R17 ;  /* 0x0000001100007388 */ /* 0x0041e80000000400 */
[----:B---3--:R0:W-:Y:S04]  /*0490*/  STS.U16 [R0+0x400], R19 ;  /* 0x0004001300007388 */ /* 0x0081e80000000400 */
[----:B----4-:R0:W-:Y:S04]  /*04a0*/  STS.U16 [R0+0x800], R11 ;  /* 0x0008000b00007388 */ /* 0x0101e80000000400 */
[----:B------:R0:W-:Y:S04]  /*04b0*/  STS.U16 [R0+0xc00], R13 ;  /* 0x000c000d00007388 */ /* 0x0001e80000000400 */
[----:B------:R0:W-:Y:S04]  /*04c0*/  STS.U16 [R93+0x200], R4 ;  /* 0x000200045d007388 */ /* 0x0001e80000000400 */
[----:B------:R0:W-:Y:S04]  /*04d0*/  STS.U16 [R93+0x600], R8 ;  /* 0x000600085d007388 */ /* 0x0001e80000000400 */
[----:B------:R0:W-:Y:S04]  /*04e0*/  STS.U16 [R93+0xa00], R2 ;  /* 0x000a00025d007388 */ /* 0x0001e80000000400 */
[----:B------:R0:W-:Y:S01]  /*04f0*/  STS.U16 [R93+0xe00], R6 ;  /* 0x000e00065d007388 */ /* 0x0001e20000000400 */
[----:B------:R-:W-:Y:S05]  /*0500*/  @!P0 BRA `(.L_x_0) ;  /* 0x0000253000008947 */ /* 0x000fea0003800000 */
[----:B0-----:R-:W-:Y:S01]  /*0510*/  LOP3.LUT R6, R122, 0x60, RZ, 0xc0, !PT ;  /* 0x000000607a067812 */ /* 0x001fe200078ec0ff */
[----:B------:R-:W-:Y:S01]  /*0520*/  IMAD R3, R18, c[0x0][0x1a0], RZ ;  /* 0x0000680012037a24 */ /* 0x000fe200078e02ff */
[----:B------:R-:W-:Y:S01]  /*0530*/  LOP3.LUT R4, R122, 0x1f, RZ, 0xc0, !PT ;  /* 0x0000001f7a047812 */ /* 0x000fe200078ec0ff */
[----:B------:R-:W-:Y:S01]  /*0540*/  IMAD R5, R18, c[0x0][0x1b0], RZ ;  /* 0x00006c0012057a24 */ /* 0x000fe200078e02ff */
[----:B------:R-:W-:Y:S01]  /*0550*/  LOP3.LUT R2, R122, 0x3f, RZ, 0xc0, !PT ;  /* 0x0000003f7a027812 */ /* 0x000fe200078ec0ff */
[----:B------:R-:W-:Y:S01]  /*0560*/  IMAD.MOV.U32 R21, RZ, RZ, c[0x0][0x1a4] ;  /* 0x00006900ff157624 */ /* 0x000fe200078e00ff */
[----:B------:R-:W-:Y:S01]  /*0570*/  SHF.R.U32.HI R7, RZ, 0x2, R122 ;  /* 0x00000002ff077819 */ /* 0x000fe2000001167a */
[----:B------:R-:W-:Y:S01]  /*0580*/  IMAD.SHL.U32 R8, R5, 0x2, RZ ;  /* 0x0000000205087824 */ /* 0x000fe200078e00ff */
[----:B------:R-:W-:Y:S01]  /*0590*/  SHF.R.U32.HI R10, RZ, 0x1, R6 ;  /* 0x00000001ff0a7819 */ /* 0x000fe20000011606 */
[----:B------:R-:W-:Y:S01]  /*05a0*/  IMAD R6, R4, c[0x0][0x1a8], RZ ;  /* 0x00006a0004067a24 */ /* 0x000fe200078e02ff */
[----:B------:R-:W-:Y:S01]  /*05b0*/  SGXT.U32 R4, R7, 0x3 ;  /* 0x000000030704781a */ /* 0x000fe20000000000 */
[----:B------:R-:W-:Y:S01]  /*05c0*/  IMAD R9, R2, c[0x0][0x1b4], RZ ;  /* 0x00006d0002097a24 */ /* 0x000fe200078e02ff */
[----:B------:R-:W-:Y:S01]  /*05d0*/  SHF.L.U32 R2, R3, 0x1, RZ ;  /* 0x0000000103027819 */ /* 0x000fe200000006ff */
[----:B------:R-:W-:Y:S01]  /*05e0*/  IMAD.SHL.U32 R7, R6, 0x2, RZ ;  /* 0x0000000206077824 */ /* 0x000fe200078e00ff */
[----:B------:R-:W-:Y:S01]  /*05f0*/  LOP3.LUT R4, R15, R10, R4, 0xfe, !PT ;  /* 0x0000000a0f047212 */ /* 0x000fe200078efe04 */
[----:B------:R-:W-:Y:S01]  /*0600*/  IMAD.SHL.U32 R11, R9, 0x2, RZ ;  /* 0x00000002090b7824 */ /* 0x000fe200078e00ff */
[----:B------:R-:W-:Y:S01]  /*0610*/  MOV R14, c[0x0][0x1b8] ;  /* 0x00006e00000e7a02 */ /* 0x000fe20000000f00 */
[----:B------:R-:W-:Y:S01]  /*0620*/  IMAD R10, R121, c[0x0][0x1b8], RZ ;  /* 0x00006e00790a7a24 */ /* 0x000fe200078e02ff */
[----:B------:R-:W-:Y:S01]  /*0630*/  IADD3 R104, P0, P1, R7, c[0x0][0x168], R2 ;  /* 0x00005a0007687a10 */ /* 0x000fe2000791e002 */
[----:B------:R-:W-:Y:S01]  /*0640*/  IMAD.HI R3, R3, 0x2, RZ ;  /* 0x0000000203037827 */ /* 0x000fe200078e02ff */
[----:B------:R-:W-:Y:S01]  /*0650*/  IADD3 R18, P2, P3, R11, c[0x0][0x170], R8 ;  /* 0x00005c000b127a10 */ /* 0x000fe20007b5e008 */
[----:B------:R-:W-:Y:S01]  /*0660*/  CS2R R36, SRZ ;  /* 0x0000000000247805 */ /* 0x000fe2000001ff00 */
[----:B------:R-:W-:Y:S01]  /*0670*/  LOP3.LUT R2, R122, 0x7, RZ, 0xc0, !PT ;  /* 0x000000077a027812 */ /* 0x000fe200078ec0ff */
[----:B------:R-:W-:Y:S01]  /*0680*/  IMAD.HI R8, R9, 0x2, RZ ;  /* 0x0000000209087827 */ /* 0x000fe200078e02ff */
[----:B------:R-:W-:Y:S01]  /*0690*/  LOP3.LUT R11, R16, 0x30, RZ, 0xc0, !PT ;  /* 0x00000030100b7812 */ /* 0x000fe200078ec0ff */
[----:B------:R-:W-:Y:S01]  /*06a0*/  CS2R R38, SRZ ;  /* 0x0000000000267805 */ /* 0x000fe2000001ff00 */
[----:B------:R-:W-:Y:S01]  /*06b0*/  LOP3.LUT R7, R125, 0x10, RZ, 0xc0, !PT ;  /* 0x000000107d077812 */ /* 0x000fe200078ec0ff */
[C---:B------:R-:W-:Y:S01]  /*06c0*/  IMAD R32, R2.reuse, 0x90, RZ ;  /* 0x0000009002207824 */ /* 0x040fe200078e02ff */
[--C-:B------:R-:W-:Y:S01]  /*06d0*/  SHF.R.U32.HI R15, RZ, 0x5, R122.reuse ;  /* 0x00000005ff0f7819 */ /* 0x100fe2000001167a */
[----:B------:R-:W-:Y:S01]  /*06e0*/  IMAD R34, R2, 0x40, R11 ;  /* 0x0000004002227824 */ /* 0x000fe200078e020b */
[----:B------:R-:W-:Y:S01]  /*06f0*/  LOP3.LUT R13, R7, 0x60, R122, 0xf8, !PT ;  /* 0x00000060070d7812 */ /* 0x000fe200078ef87a */
[----:B------:R-:W-:Y:S01]  /*0700*/  IMAD R11, R14, 0x4, R10 ;  /* 0x000000040e0b7824 */ /* 0x000fe200078e020a */
[----:B------:R-:W-:Y:S01]  /*0710*/  SGXT.U32 R2, R15, 0x3 ;  /* 0x000000030f02781a */ /* 0x000fe20000000000 */
[----:B------:R-:W-:Y:S01]  /*0720*/  IMAD.HI R7, R5, 0x2, RZ ;  /* 0x0000000205077827 */ /* 0x000fe200078e02ff */
[----:B------:R-:W-:Y:S01]  /*0730*/  LOP3.LUT R5, R32, R13, RZ, 0x3c, !PT ;  /* 0x0000000d20057212 */ /* 0x000fe200078e3cff */
[----:B------:R-:W-:Y:S01]  /*0740*/  CS2R R22, SRZ ;  /* 0x0000000000167805 */ /* 0x000fe2000001ff00 */
[----:B------:R-:W-:Y:S01]  /*0750*/  LEA R9, R14, R11, 0x2 ;  /* 0x0000000b0e097211 */ /* 0x000fe200078e10ff */
[----:B------:R-:W-:Y:S01]  /*0760*/  IMAD.HI R6, R6, 0x2, RZ ;  /* 0x0000000206067827 */ /* 0x000fe200078e02ff */
[----:B------:R-:W-:Y:S01]  /*0770*/  IADD3.X R19, R8, c[0x0][0x174], R7, P2, P3 ;  /* 0x00005d0008137a10 */ /* 0x000fe200017e6407 */
[----:B------:R-:W-:Y:S01]  /*0780*/  CS2R R28, SRZ ;  /* 0x00000000001c7805 */ /* 0x000fe2000001ff00 */
[----:B------:R-:W-:Y:S01]  /*0790*/  LOP3.LUT R12, R12, 0x400, RZ, 0xc0, !PT ;  /* 0x000004000c0c7812 */ /* 0x000fe200078ec0ff */
[----:B------:R-:W-:Y:S01]  /*07a0*/  IMAD R8, R14, 0x4, R9 ;  /* 0x000000040e087824 */ /* 0x000fe200078e0209 */
[----:B------:R-:W-:Y:S01]  /*07b0*/  IADD3.X R20, R6, c[0x0][0x16c], R3, P0, P1 ;  /* 0x00005b0006147a10 */ /* 0x000fe200007e2403 */
[----:B------:R-:W-:Y:S01]  /*07c0*/  IMAD R6, R2, c[0x0][0x1a4], RZ ;  /* 0x0000690002067a24 */ /* 0x000fe200078e02ff */
[----:B------:R-:W-:Y:S01]  /*07d0*/  LEA R100, P0, R10, R18, 0x1 ;  /* 0x000000120a647211 */ /* 0x000fe200078008ff */
[----:B------:R-:W-:Y:S01]  /*07e0*/  IMAD.IADD R5, R12, 0x1, R5 ;  /* 0x000000010c057824 */ /* 0x000fe200078e0205 */
[----:B------:R-:W-:Y:S01]  /*07f0*/  LEA R13, R14, R8, 0x2 ;  /* 0x000000080e0d7211 */ /* 0x000fe200078e10ff */
[----:B------:R-:W-:Y:S01]  /*0800*/  IMAD R7, R21, 0x8, R6 ;  /* 0x0000000815077824 */ /* 0x000fe200078e0206 */
[----:B------:R-:W-:Y:S01]  /*0810*/  LEA.HI.X.SX32 R101, R10, R19, 0x1, P0 ;  /* 0x000000130a657211 */ /* 0x000fe200000f0eff */
[----:B------:R-:W-:Y:S01]  /*0820*/  CS2R R30, SRZ ;  /* 0x00000000001e7805 */ /* 0x000fe2000001ff00 */
[-C--:B------:R-:W-:Y:S01]  /*0830*/  LEA R94, P3, R8, R18.reuse, 0x1 ;  /* 0x00000012085e7211 */ /* 0x080fe200078608ff */
[C---:B------:R-:W-:Y:S01]  /*0840*/  IMAD R15, R14.reuse, 0x4, R13 ;  /* 0x000000040e0f7824 */ /* 0x040fe200078e020d */
[-C--:B------:R-:W-:Y:S01]  /*0850*/  LEA R98, P1, R11, R18.reuse, 0x1 ;  /* 0x000000120b627211 */ /* 0x080fe200078208ff */
[----:B------:R-:W-:Y:S01]  /*0860*/  CS2R R24, SRZ ;  /* 0x0000000000187805 */ /* 0x000fe2000001ff00 */
[-C--:B------:R-:W-:Y:S01]  /*0870*/  LEA R96, P2, R9, R18.reuse, 0x1 ;  /* 0x0000001209607211 */ /* 0x080fe200078408ff */
[----:B------:R-:W-:Y:S01]  /*0880*/  CS2R R26, SRZ ;  /* 0x00000000001a7805 */ /* 0x000fe2000001ff00 */
[----:B------:R-:W-:Y:S01]  /*0890*/  LEA R10, R14, R15, 0x2 ;  /* 0x0000000f0e0a7211 */ /* 0x000fe200078e10ff */
[----:B------:R-:W-:Y:S01]  /*08a0*/  UMOV UR4, URZ ;  /* 0x0000003f00047c82 */ /* 0x000fe20008000000 */
[-C--:B------:R-:W-:Y:S01]  /*08b0*/  LEA.HI.X.SX32 R95, R8, R19.reuse, 0x1, P3 ;  /* 0x00000013085f7211 */ /* 0x080fe200018f0eff */
[----:B------:R-:W-:Y:S01]  /*08c0*/  UMOV UR5, URZ ;  /* 0x0000003f00057c82 */ /* 0x000fe20008000000 */
[-C--:B------:R-:W-:Y:S01]  /*08d0*/  LEA.HI.X.SX32 R99, R11, R19.reuse, 0x1, P1 ;  /* 0x000000130b637211 */ /* 0x080fe200008f0eff */
[----:B------:R-:W-:Y:S01]  /*08e0*/  IMAD R8, R14, 0x4, R10 ;  /* 0x000000040e087824 */ /* 0x000fe200078e020a */
[----:B------:R-:W-:Y:S01]  /*08f0*/  LEA.HI.X.SX32 R97, R9, R19, 0x1, P2 ;  /* 0x0000001309617211 */ /* 0x000fe200010f0eff */
[----:B------:R-:W-:Y:S01]  /*0900*/  IMAD.MOV.U32 R11, RZ, RZ, -0x800000 ;  /* 0xff800000ff0b7424 */ /* 0x000fe200078e00ff */
[----:B------:R-:W-:-:S02]  /*0910*/  LEA R12, P0, R13, R18, 0x1 ;  /* 0x000000120d0c7211 */ /* 0x000fc400078008ff */
[-C--:B------:R-:W-:Y:S02]  /*0920*/  LEA R14, P1, R15, R18.reuse, 0x1 ;  /* 0x000000120f0e7211 */ /* 0x080fe400078208ff */
[-C--:B------:R-:W-:Y:S02]  /*0930*/  LEA R16, P2, R10, R18.reuse, 0x1 ;  /* 0x000000120a107211 */ /* 0x080fe400078408ff */
[----:B------:R-:W-:Y:S02]  /*0940*/  LEA.HI R2, R122, 0x18, RZ, 0x1b ;  /* 0x000000187a027811 */ /* 0x000fe400078fd8ff */
[----:B------:R-:W-:Y:S02]  /*0950*/  LEA R18, P3, R8, R18, 0x1 ;  /* 0x0000001208127211 */ /* 0x000fe400078608ff */
[-C--:B------:R-:W-:Y:S02]  /*0960*/  LEA.HI.X.SX32 R13, R13, R19.reuse, 0x1, P0 ;  /* 0x000000130d0d7211 */ /* 0x080fe400000f0eff */
[----:B------:R-:W-:-:S02]  /*0970*/  LEA.HI.X.SX32 R15, R15, R19, 0x1, P1 ;  /* 0x000000130f0f7211 */ /* 0x000fc400008f0eff */
[-C--:B------:R-:W-:Y:S01]  /*0980*/  LEA.HI.X.SX32 R17, R10, R19.reuse, 0x1, P2 ;  /* 0x000000130a117211 */ /* 0x080fe200010f0eff */
[----:B------:R-:W-:Y:S01]  /*0990*/  IMAD.MOV.U32 R10, RZ, RZ, -0x800000 ;  /* 0xff800000ff0a7424 */ /* 0x000fe200078e00ff */
[----:B------:R-:W-:Y:S01]  /*09a0*/  LEA.HI.X.SX32 R19, R8, R19, 0x1, P3 ;  /* 0x0000001308137211 */ /* 0x000fe200018f0eff */
[----:B------:R-:W-:Y:S01]  /*09b0*/  IMAD R8, R2, c[0x0][0x1a4], RZ ;  /* 0x0000690002087a24 */ /* 0x000fe200078e02ff */
[----:B------:R-:W-:Y:S01]  /*09c0*/  LEA.HI R3, R122, 0x38, RZ, 0x1b ;  /* 0x000000387a037811 */ /* 0x000fe200078fd8ff */
[----:B------:R-:W-:Y:S01]  /*09d0*/  IMAD R2, R21, 0x8, R7 ;  /* 0x0000000815027824 */ /* 0x000fe200078e0207 */
[-C--:B------:R-:W-:Y:S02]  /*09e0*/  LEA R116, P0, R6, R104.reuse, 0x1 ;  /* 0x0000006806747211 */ /* 0x080fe400078008ff */
[----:B------:R-:W-:Y:S01]  /*09f0*/  LEA R114, P1, R7, R104, 0x1 ;  /* 0x0000006807727211 */ /* 0x000fe200078208ff */
[----:B------:R-:W-:Y:S01]  /*0a00*/  IMAD R9, R3, c[0x0][0x1a4], RZ ;  /* 0x0000690003097a24 */ /* 0x000fe200078e02ff */
[----:B------:R-:W-:-:S02]  /*0a10*/  LEA R3, R21, R2, 0x4 ;  /* 0x0000000215037211 */ /* 0x000fc400078e20ff */
[----:B------:R-:W-:Y:S02]  /*0a20*/  LEA.HI.X.SX32 R117, R6, R20, 0x1, P0 ;  /* 0x0000001406757211 */ /* 0x000fe400000f0eff */
[C---:B------:R-:W-:Y:S01]  /*0a30*/  LEA R110, P2, R8.reuse, R104, 0x1 ;  /* 0x00000068086e7211 */ /* 0x040fe200078408ff */
[----:B------:R-:W-:Y:S01]  /*0a40*/  IMAD R6, R21, 0x8, R3 ;  /* 0x0000000815067824 */ /* 0x000fe200078e0203 */
[----:B------:R-:W-:Y:S02]  /*0a50*/  LEA.HI.X.SX32 R115, R7, R20, 0x1, P1 ;  /* 0x0000001407737211 */ /* 0x000fe400008f0eff */
[----:B------:R-:W-:Y:S01]  /*0a60*/  LEA R102, P3, R9, R104, 0x1 ;  /* 0x0000006809667211 */ /* 0x000fe200078608ff */
[----:B------:R-:W-:Y:S01]  /*0a70*/  IMAD R7, R21, 0x8, R6 ;  /* 0x0000000815077824 */ /* 0x000fe200078e0206 */
[-C--:B------:R-:W-:Y:S02]  /*0a80*/  LEA.HI.X.SX32 R111, R8, R20.reuse, 0x1, P2 ;  /* 0x00000014086f7211 */ /* 0x080fe400010f0eff */
[----:B------:R-:W-:-:S02]  /*0a90*/  LEA.HI.X.SX32 R103, R9, R20, 0x1, P3 ;  /* 0x0000001409677211 */ /* 0x000fc400018f0eff */
[-C--:B------:R-:W-:Y:S02]  /*0aa0*/  LEA R112, P0, R2, R104.reuse, 0x1 ;  /* 0x0000006802707211 */ /* 0x080fe400078008ff */
[-C--:B------:R-:W-:Y:S02]  /*0ab0*/  LEA R108, P1, R3, R104.reuse, 0x1 ;  /* 0x00000068036c7211 */ /* 0x080fe400078208ff */
[-C--:B------:R-:W-:Y:S02]  /*0ac0*/  LEA R106, P2, R6, R104.reuse, 0x1 ;  /* 0x00000068066a7211 */ /* 0x080fe400078408ff */
[C---:B------:R-:W-:Y:S02]  /*0ad0*/  LEA R104, P3, R7.reuse, R104, 0x1 ;  /* 0x0000006807687211 */ /* 0x040fe400078608ff */
[-C--:B------:R-:W-:Y:S02]  /*0ae0*/  LEA.HI.X.SX32 R113, R2, R20.reuse, 0x1, P0 ;  /* 0x0000001402717211 */ /* 0x080fe400000f0eff */
[----:B------:R-:W-:-:S02]  /*0af0*/  LEA.HI.X.SX32 R105, R7, R20, 0x1, P3 ;  /* 0x0000001407697211 */ /* 0x000fc400018f0eff */
[--C-:B------:R-:W-:Y:S02]  /*0b00*/  LOP3.LUT R7, R32, 0x30, R125.reuse, 0x78, !PT ;  /* 0x0000003020077812 */ /* 0x100fe400078e787d */
[-C--:B------:R-:W-:Y:S01]  /*0b10*/  LEA.HI.X.SX32 R109, R3, R20.reuse, 0x1, P1 ;  /* 0x00000014036d7211 */ /* 0x080fe200008f0eff */
[----:B------:R-:W-:Y:S01]  /*0b20*/  IMAD.MOV.U32 R3, RZ, RZ, 0x3f800000 ;  /* 0x3f800000ff037424 */ /* 0x000fe200078e00ff */
[----:B------:R-:W-:Y:S01]  /*0b30*/  LEA.HI.X.SX32 R107, R6, R20, 0x1, P2 ;  /* 0x00000014066b7211 */ /* 0x000fe200010f0eff */
[----:B------:R-:W-:Y:S01]  /*0b40*/  IMAD.MOV.U32 R6, RZ, RZ, RZ ;  /* 0x000000ffff067224 */ /* 0x000fe200078e00ff */
[----:B------:R-:W-:Y:S01]  /*0b50*/  MOV R9, 0x3f800000 ;  /* 0x3f80000000097802 */ /* 0x000fe20000000f00 */
[----:B------:R-:W-:Y:S01]  /*0b60*/  CS2R R20, SRZ ;  /* 0x0000000000147805 */ /* 0x000fe2000001ff00 */
[----:B------:R-:W-:Y:S02]  /*0b70*/  MOV R2, RZ ;  /* 0x000000ff00027202 */ /* 0x000fe40000000f00 */
[----:B------:R-:W-:-:S02]  /*0b80*/  LOP3.LUT R8, R34, 0x30, R125, 0x78, !PT ;  /* 0x0000003022087812 */ /* 0x000fc400078e787d */
[----:B------:R-:W-:Y:S02]  /*0b90*/  LOP3.LUT R118, R4, 0x8, RZ, 0xfc, !PT ;  /* 0x0000000804767812 */ /* 0x000fe400078efcff */
[----:B------:R-:W-:Y:S02]  /*0ba0*/  LOP3.LUT R120, R7, 0x40, RZ, 0x3c, !PT ;  /* 0x0000004007787812 */ /* 0x000fe400078e3cff */
.L_x_1:
[----:B------:R-:W-:-:S04]  /*0bb0*/  IMAD.WIDE R32, R6, 0x2, R116 ;  /* 0x0000000206207825 */ /* 0x000fc800078e0274 */
[C---:B------:R-:W-:Y:S02]  /*0bc0*/  IMAD.WIDE R40, R6.reuse, 0x2, R112 ;  /* 0x0000000206287825 */ /* 0x040fe400078e0270 */
[----:B------:R-:W2:Y:S02]  /*0bd0*/  LDG.E.U16 R33, [R32.64] ;  /* 0x0000000620217981 */ /* 0x000ea4000c1e1500 */
[C---:B------:R-:W-:Y:S02]  /*0be0*/  IMAD.WIDE R42, R6.reuse, 0x2, R110 ;  /* 0x00000002062a7825 */ /* 0x040fe400078e026e */
[----:B------:R-:W3:Y:S02]  /*0bf0*/  LDG.E.U16 R41, [R40.64] ;  /* 0x0000000628297981 */ /* 0x000ee4000c1e1500 */
[C---:B------:R-:W-:Y:S02]  /*0c00*/  IMAD.WIDE R44, R6.reuse, 0x2, R108 ;  /* 0x00000002062c7825 */ /* 0x040fe400078e026c */
[----:B------:R-:W4:Y:S02]  /*0c10*/  LDG.E.U16 R43, [R42.64] ;  /* 0x000000062a2b7981 */ /* 0x000f24000c1e1500 */
[----:B------:R-:W-:-:S02]  /*0c20*/  IMAD.WIDE R46, R6, 0x2, R106 ;  /* 0x00000002062e7825 */ /* 0x000fc400078e026a */
[----:B------:R-:W5:Y:S02]  /*0c30*/  LDG.E.U16 R45, [R44.64] ;  /* 0x000000062c2d7981 */ /* 0x000f64000c1e1500 */
[C---:B------:R-:W-:Y:S02]  /*0c40*/  IMAD.WIDE R48, R6.reuse, 0x2, R104 ;  /* 0x0000000206307825 */ /* 0x040fe400078e0268 */
[----:B------:R-:W5:Y:S02]  /*0c50*/  LDG.E.U16 R47, [R46.64] ;  /* 0x000000062e2f7981 */ /* 0x000f64000c1e1500 */
[C---:B------:R-:W-:Y:S02]  /*0c60*/  IMAD.WIDE R34, R6.reuse, 0x2, R114 ;  /* 0x0000000206227825 */ /* 0x040fe400078e0272 */
[----:B------:R-:W5:Y:S02]  /*0c70*/  LDG.E.U16 R49, [R48.64] ;  /* 0x0000000630317981 */ /* 0x000f64000c1e1500 */
[----:B------:R-:W-:-:S02]  /*0c80*/  IMAD.WIDE R50, R6, 0x2, R102 ;  /* 0x0000000206327825 */ /* 0x000fc400078e0266 */
[----:B------:R-:W5:Y:S04]  /*0c90*/  LDG.E.U16 R53, [R34.64] ;  /* 0x0000000622357981 */ /* 0x000f68000c1e1500 */
[----:B------:R-:W5:Y:S04]  /*0ca0*/  LDG.E.U16 R57, [R50.64] ;  /* 0x0000000632397981 */ /* 0x000f68000c1e1500 */
[----:B------:R-:W-:Y:S01]  /*0cb0*/  BAR.SYNC.DEFER_BLOCKING 0x0 ;  /* 0x0000000000007b1d */ /* 0x000fe20000010000 */
[----:B------:R-:W-:-:S05]  /*0cc0*/  IMAD.WIDE R76, R2, 0x2, R100 ;  /* 0x00000002024c7825 */ /* 0x000fca00078e0264 */
[----:B--2---:R-:W-:Y:S04]  /*0cd0*/  STS.U16 [R0+0x1000], R33 ;  /* 0x0010002100007388 */ /* 0x004fe80000000400 */
[----:B---3--:R-:W-:Y:S04]  /*0ce0*/  STS.U16 [R0+0x1400], R41 ;  /* 0x0014002900007388 */ /* 0x008fe80000000400 */
[----:B----4-:R-:W-:Y:S04]  /*0cf0*/  STS.U16 [R0+0x1600], R43 ;  /* 0x0016002b00007388 */ /* 0x010fe80000000400 */
[----:B-----5:R-:W-:Y:S04]  /*0d00*/  STS.U16 [R0+0x1800], R45 ;  /* 0x0018002d00007388 */ /* 0x020fe80000000400 */
[----:B------:R-:W-:Y:S04]  /*0d10*/  STS.U16 [R0+0x1a00], R47 ;  /* 0x001a002f00007388 */ /* 0x000fe80000000400 */
[----:B------:R0:W-:Y:S04]  /*0d20*/  STS.U16 [R0+0x1c00], R49 ;  /* 0x001c003100007388 */ /* 0x0001e80000000400 */
[----:B------:R-:W-:Y:S04]  /*0d30*/  STS.U16 [R0+0x1200], R53 ;  /* 0x0012003500007388 */ /* 0x000fe80000000400 */
[----:B------:R-:W-:Y:S04]  /*0d40*/  STS.U16 [R0+0x1e00], R57 ;  /* 0x001e003900007388 */ /* 0x000fe80000000400 */
[----:B------:R-:W-:Y:S06]  /*0d50*/  BAR.SYNC.DEFER_BLOCKING 0x0 ;  /* 0x0000000000007b1d */ /* 0x000fec0000010000 */
[----:B------:R-:W2:Y:S04]  /*0d60*/  LDG.E.U16 R76, [R76.64] ;  /* 0x000000064c4c7981 */ /* 0x000ea8000c1e1500 */
[----:B------:R-:W-:Y:S04]  /*0d70*/  LDSM.16.MT88.4 R32, [R5] ;  /* 0x000000000520783b */ /* 0x000fe80000004200 */
[----:B------:R-:W1:Y:S01]  /*0d80*/  LDSM.16.M88.4 R52, [R8+0x1000] ;  /* 0x001000000834783b */ /* 0x000e620000000200 */
[----:B------:R-:W-:-:S03]  /*0d90*/  IMAD.WIDE R86, R2, 0x2, R98 ;  /* 0x0000000202567825 */ /* 0x000fc600078e0262 */
[----:B------:R-:W3:Y:S01]  /*0da0*/  LDSM.16.MT88.4 R40, [R5+0x800] ;  /* 0x000800000528783b */ /* 0x000ee20000004200 */
[----:B------:R-:W-:-:S03]  /*0db0*/  IMAD.WIDE R62, R2, 0x2, R96 ;  /* 0x00000002023e7825 */ /* 0x000fc600078e0260 */
[----:B------:R4:W5:Y:S01]  /*0dc0*/  LDG.E.U16 R86, [R86.64] ;  /* 0x0000000656567981 */ /* 0x000962000c1e1500 */
[----:B------:R-:W-:-:S03]  /*0dd0*/  IMAD.WIDE R60, R2, 0x2, R94 ;  /* 0x00000002023c7825 */ /* 0x000fc600078e025e */
[----:B------:R1:W3:Y:S01]  /*0de0*/  LDG.E.U16 R85, [R62.64] ;  /* 0x000000063e557981 */ /* 0x0002e2000c1e1500 */
[----:B------:R-:W-:-:S03]  /*0df0*/  IMAD.WIDE R50, R2, 0x2, R12 ;  /* 0x0000000202327825 */ /* 0x000fc600078e020c */
[----:B------:R1:W3:Y:S01]  /*0e00*/  LDG.E.U16 R84, [R60.64] ;  /* 0x000000063c547981 */ /* 0x0002e2000c1e1500 */
[----:B0-----:R-:W-:-:S03]  /*0e10*/  IMAD.WIDE R48, R2, 0x2, R14 ;  /* 0x0000000202307825 */ /* 0x001fc600078e020e */
[----:B------:R0:W3:Y:S01]  /*0e20*/  LDG.E.U16 R83, [R50.64] ;  /* 0x0000000632537981 */ /* 0x0000e2000c1e1500 */
[----:B------:R-:W-:-:S03]  /*0e30*/  IMAD.WIDE R46, R2, 0x2, R16 ;  /* 0x00000002022e7825 */ /* 0x000fc600078e0210 */
[----:B------:R0:W3:Y:S01]  /*0e40*/  LDG.E.U16 R82, [R48.64] ;  /* 0x0000000630527981 */ /* 0x0000e2000c1e1500 */
[----:B------:R-:W-:-:S03]  /*0e50*/  IMAD.WIDE R44, R2, 0x2, R18 ;  /* 0x00000002022c7825 */ /* 0x000fc600078e0212 */
[----:B------:R0:W5:Y:S04]  /*0e60*/  LDG.E.U16 R81, [R46.64] ;  /* 0x000000062e517981 */ /* 0x000168000c1e1500 */
[----:B------:R0:W5:Y:S04]  /*0e70*/  LDG.E.U16 R80, [R44.64] ;  /* 0x000000062c507981 */ /* 0x000168000c1e1500 */
[----:B------:R-:W2:Y:S04]  /*0e80*/  LDSM.16.M88.4 R56, [R8+0x1200] ;  /* 0x001200000838783b */ /* 0x000ea80000000200 */
[----:B-1----:R-:W1:Y:S04]  /*0e90*/  LDSM.16.M88.4 R60, [R8+0x1400] ;  /* 0x00140000083c783b */ /* 0x002e680000000200 */
[----:B------:R-:W1:Y:S04]  /*0ea0*/  LDSM.16.M88.4 R64, [R8+0x1600] ;  /* 0x001600000840783b */ /* 0x000e680000000200 */
[----:B------:R-:W1:Y:S04]  /*0eb0*/  LDSM.16.M88.4 R68, [R8+0x1800] ;  /* 0x001800000844783b */ /* 0x000e680000000200 */
[----:B------:R-:W1:Y:S04]  /*0ec0*/  LDSM.16.M88.4 R72, [R8+0x1a00] ;  /* 0x001a00000848783b */ /* 0x000e680000000200 */
[----:B0-----:R-:W0:Y:S04]  /*0ed0*/  LDSM.16.M88.4 R44, [R8+0x1c00] ;  /* 0x001c0000082c783b */ /* 0x001e280000000200 */
[----:B------:R-:W0:Y:S04]  /*0ee0*/  LDSM.16.M88.4 R48, [R8+0x1e00] ;  /* 0x001e00000830783b */ /* 0x000e280000000200 */
[----:B------:R-:W-:Y:S01]  /*0ef0*/  BAR.SYNC.DEFER_BLOCKING 0x0 ;  /* 0x0000000000007b1d */ /* 0x000fe20000010000 */
[----:B----4-:R-:W-:-:S05]  /*0f00*/  LEA R87, P0, R124, UR4, 0x1 ;  /* 0x000000047c577c11 */ /* 0x010fca000f8008ff */
[----:B--2---:R2:W-:Y:S02]  /*0f10*/  STS.U16 [R0+0x1000], R76 ;  /* 0x0010004c00007388 */ /* 0x0045e40000000400 */
[----:B--2---:R-:W-:Y:S11]  /*0f20*/  HMMA.16816.F32.BF16 R76, R32, R52, RZ ;  /* 0x00000034204c723c */ /* 0x004ff600000418ff */
[----:B------:R-:W-:Y:S11]  /*0f30*/  @!UPT UIADD3 URZ, URZ, URZ, URZ ;  /* 0x0000003f3f3ff290 */ /* 0x000ff6000fffe03f */
[----:B------:R-:W-:Y:S02]  /*0f40*/  @!UPT UIADD3 URZ, URZ, URZ, URZ ;  /* 0x0000003f3f3ff290 */ /* 0x000fe4000fffe03f */
[----:B---3--:R-:W-:Y:S08]  /*0f50*/  HMMA.16816.F32.BF16 R52, R40, R54, R76 ;  /* 0x000000362834723c */ /* 0x008ff0000004184c */
[----:B------:R-:W-:Y:S11]  /*0f60*/  HMMA.16816.F32.BF16 R76, R32, R56, RZ ;  /* 0x00000038204c723c */ /* 0x000ff600000418ff */
[----:B------:R-:W-:Y:S11]  /*0f70*/  @!UPT UIADD3 URZ, URZ, URZ, URZ ;  /* 0x0000003f3f3ff290 */ /* 0x000ff6000fffe03f */
[----:B------:R-:W-:Y:S02]  /*0f80*/  @!UPT UIADD3 URZ, URZ, URZ, URZ ;  /* 0x0000003f3f3ff290 */ /* 0x000fe4000fffe03f */
[----:B------:R-:W-:Y:S08]  /*0f90*/  HMMA.16816.F32.BF16 R56, R40, R58, R76 ;  /* 0x0000003a2838723c */ /* 0x000ff0000004184c */
[----:B-1----:R-:W-:Y:S11]  /*0fa0*/  HMMA.16816.F32.BF16 R76, R32, R60, RZ ;  /* 0x0000003c204c723c */ /* 0x002ff600000418ff */
[----:B------:R-:W-:Y:S11]  /*0fb0*/  @!UPT UIADD3 URZ, URZ, URZ, URZ ;  /* 0x0000003f3f3ff290 */ /* 0x000ff6000fffe03f */
[----:B------:R-:W-:Y:S02]  /*0fc0*/  @!UPT UIADD3 URZ, URZ, URZ, URZ ;  /* 0x0000003f3f3ff290 */ /* 0x000fe4000fffe03f */
[----:B------:R-:W-:Y:S08]  /*0fd0*/  HMMA.16816.F32.BF16 R60, R40, R62, R76 ;  /* 0x0000003e283c723c */ /* 0x000ff0000004184c */
[----:B------:R-:W-:Y:S11]  /*0fe0*/  HMMA.16816.F32.BF16 R76, R32, R64, RZ ;  /* 0x00000040204c723c */ /* 0x000ff600000418ff */
        /* <DEDUP_REMOVED lines=11> */
[C---:B0-----:R-:W-:Y:S08]  /*10a0*/  HMMA.16816.F32.BF16 R76, R32.reuse, R44, RZ ;  /* 0x0000002c204c723c */ /* 0x041ff000000418ff */
[----:B------:R-:W-:Y:S11]  /*10b0*/  HMMA.16816.F32.BF16 R32, R32, R48, RZ ;  /* 0x000000302020723c */ /* 0x000ff600000418ff */
[----:B------:R-:W-:Y:S05]  /*10c0*/  @!UPT UIADD3 URZ, URZ, URZ, URZ ;  /* 0x0000003f3f3ff290 */ /* 0x000fea000fffe03f */
[C---:B------:R-:W-:Y:S08]  /*10d0*/  HMMA.16816.F32.BF16 R76, R40.reuse, R46, R76 ;  /* 0x0000002e284c723c */ /* 0x040ff0000004184c */
[----:B------:R-:W-:Y:S07]  /*10e0*/  HMMA.16816.F32.BF16 R32, R40, R50, R32 ;  /* 0x000000322820723c */ /* 0x000fee0000041820 */
[----:B------:R-:W-:-:S02]  /*10f0*/  IADD3 R41, P1, R87, 0x9, RZ ;  /* 0x0000000957297810 */ /* 0x000fc40007f3e0ff */
[----:B------:R-:W-:Y:S02]  /*1100*/  IADD3.X R51, RZ, UR5, RZ, P0, !PT ;  /* 0x00000005ff337c10 */ /* 0x000fe400087fe4ff */
[C---:B------:R-:W-:Y:S02]  /*1110*/  ISETP.GT.U32.AND P4, PT, R41.reuse, R4, PT ;  /* 0x000000042900720c */ /* 0x040fe40003f84070 */
[----:B------:R-:W-:Y:S01]  /*1120*/  ISETP.GT.U32.AND P5, PT, R41, R118, PT ;  /* 0x000000762900720c */ /* 0x000fe20003fa4070 */
[----:B------:R-:W-:Y:S01]  /*1130*/  IMAD.X R40, RZ, RZ, R51, P1 ;  /* 0x000000ffff287224 */ /* 0x000fe200008e0633 */
[----:B------:R-:W-:Y:S01]  /*1140*/  IADD3 R41, P2, R87, 0x10, RZ ;  /* 0x0000001057297810 */ /* 0x000fe20007f5e0ff */
[----:B------:R-:W-:Y:S02]  /*1150*/  FMUL R48, R57, c[0x0][0x188] ;  /* 0x0000620039307a20 */ /* 0x000fe40000400000 */
[----:B------:R-:W-:Y:S01]  /*1160*/  FMUL R49, R59, c[0x0][0x188] ;  /* 0x000062003b317a20 */ /* 0x000fe20000400000 */
[----:B------:R-:W-:-:S02]  /*1170*/  ISETP.GT.U32.AND P0, PT, R41, R4, PT ;  /* 0x000000042900720c */ /* 0x000fc40003f04070 */
[----:B------:R-:W-:Y:S02]  /*1180*/  ISETP.GT.U32.AND P6, PT, R41, R118, PT ;  /* 0x000000762900720c */ /* 0x000fe40003fc4070 */
[C---:B------:R-:W-:Y:S02]  /*1190*/  ISETP.GT.U32.AND.EX P4, PT, R40.reuse, RZ, PT, P4 ;  /* 0x000000ff2800720c */ /* 0x040fe40003f84140 */
[----:B------:R-:W-:Y:S02]  /*11a0*/  ISETP.GT.U32.AND.EX P5, PT, R40, RZ, PT, P5 ;  /* 0x000000ff2800720c */ /* 0x000fe40003fa4150 */
[----:B------:R-:W-:Y:S02]  /*11b0*/  IADD3 R41, P3, R87, 0x11, RZ ;  /* 0x0000001157297810 */ /* 0x000fe40007f7e0ff */
[----:B------:R-:W-:Y:S02]  /*11c0*/  FSEL R48, R48, -INF , !P4 ;  /* 0xff80000030307808 */ /* 0x000fe40006000000 */
[----:B------:R-:W-:-:S02]  /*11d0*/  ISETP.GT.U32.AND P1, PT, R41, R4, PT ;  /* 0x000000042900720c */ /* 0x000fc40003f24070 */
[----:B------:R-:W-:Y:S02]  /*11e0*/  ISETP.GT.U32.AND P4, PT, R41, R118, PT ;  /* 0x000000762900720c */ /* 0x000fe40003f84070 */
[----:B------:R-:W-:Y:S01]  /*11f0*/  FSEL R49, R49, -INF , !P5 ;  /* 0xff80000031317808 */ /* 0x000fe20006800000 */
[----:B------:R-:W-:Y:S01]  /*1200*/  IMAD.X R40, RZ, RZ, R51, P2 ;  /* 0x000000ffff287224 */ /* 0x000fe200010e0633 */
[----:B------:R-:W-:Y:S02]  /*1210*/  IADD3 R41, P5, R87, 0x18, RZ ;  /* 0x0000001857297810 */ /* 0x000fe40007fbe0ff */
[----:B------:R-:W-:Y:S02]  /*1220*/  IADD3.X R44, RZ, R51, RZ, P3, !PT ;  /* 0x00000033ff2c7210 */ /* 0x000fe40001ffe4ff */
[C---:B------:R-:W-:Y:S02]  /*1230*/  ISETP.GT.U32.AND P2, PT, R41.reuse, R4, PT ;  /* 0x000000042900720c */ /* 0x040fe40003f44070 */
[----:B------:R-:W-:Y:S01]  /*1240*/  ISETP.GT.U32.AND P3, PT, R41, R118, PT ;  /* 0x000000762900720c */ /* 0x000fe20003f64070 */
[----:B------:R-:W-:Y:S01]  /*1250*/  FMUL R41, R60, c[0x0][0x188] ;  /* 0x000062003c297a20 */ /* 0x000fe20000400000 */
[----:B------:R-:W-:Y:S01]  /*1260*/  ISETP.GT.U32.AND.EX P0, PT, R40, RZ, PT, P0 ;  /* 0x000000ff2800720c */ /* 0x000fe20003f04100 */
[----:B------:R-:W-:Y:S01]  /*1270*/  FMUL R42, R62, c[0x0][0x188] ;  /* 0x000062003e2a7a20 */ /* 0x000fe20000400000 */
[----:B------:R-:W-:Y:S01]  /*1280*/  ISETP.GT.U32.AND.EX P6, PT, R40, RZ, PT, P6 ;  /* 0x000000ff2800720c */ /* 0x000fe20003fc4160 */
[----:B------:R-:W-:Y:S01]  /*1290*/  FMUL R40, R61, c[0x0][0x188] ;  /* 0x000062003d287a20 */ /* 0x000fe20000400000 */
[----:B------:R-:W-:-:S02]  /*12a0*/  ISETP.GT.U32.AND.EX P1, PT, R44, RZ, PT, P1 ;  /* 0x000000ff2c00720c */ /* 0x000fc40003f24110 */
[----:B------:R-:W-:Y:S02]  /*12b0*/  FSEL R41, R41, -INF , !P0 ;  /* 0xff80000029297808 */ /* 0x000fe40004000000 */
[----:B------:R-:W-:Y:S02]  /*12c0*/  IADD3 R43, P0, R87, 0x19, RZ ;  /* 0x00000019572b7810 */ /* 0x000fe40007f1e0ff */
[----:B------:R-:W-:Y:S02]  /*12d0*/  FSEL R42, R42, -INF , !P6 ;  /* 0xff8000002a2a7808 */ /* 0x000fe40007000000 */
[----:B------:R-:W-:Y:S02]  /*12e0*/  FSEL R40, R40, -INF , !P1 ;  /* 0xff80000028287808 */ /* 0x000fe40004800000 */
[C---:B------:R-:W-:Y:S02]  /*12f0*/  ISETP.GT.U32.AND P6, PT, R43.reuse, R4, PT ;  /* 0x000000042b00720c */ /* 0x040fe40003fc4070 */
[----:B------:R-:W-:Y:S01]  /*1300*/  ISETP.GT.U32.AND P1, PT, R43, R118, PT ;  /* 0x000000762b00720c */ /* 0x000fe20003f24070 */
[----:B------:R-:W-:Y:S01]  /*1310*/  FMUL R43, R63, c[0x0][0x188] ;  /* 0x000062003f2b7a20 */ /* 0x000fe20000400000 */
[----:B------:R-:W-:Y:S01]  /*1320*/  ISETP.GT.U32.AND.EX P4, PT, R44, RZ, PT, P4 ;  /* 0x000000ff2c00720c */ /* 0x000fe20003f84140 */
[----:B------:R-:W-:Y:S01]  /*1330*/  IMAD.X R47, RZ, RZ, R51, P5 ;  /* 0x000000ffff2f7224 */ /* 0x000fe200028e0633 */
[----:B------:R-:W-:Y:S01]  /*1340*/  LOP3.LUT R45, R87, 0x21, RZ, 0xfc, !PT ;  /* 0x00000021572d7812 */ /* 0x000fe200078efcff */
[----:B------:R-:W-:Y:S01]  /*1350*/  FMUL R44, R64, c[0x0][0x188] ;  /* 0x00006200402c7a20 */ /* 0x000fe20000400000 */
[----:B------:R-:W-:-:S02]  /*1360*/  FSEL R43, R43, -INF , !P4 ;  /* 0xff8000002b2b7808 */ /* 0x000fc40006000000 */
[C---:B------:R-:W-:Y:S02]  /*1370*/  ISETP.GT.U32.AND P4, PT, R45.reuse, R118, PT ;  /* 0x000000762d00720c */ /* 0x040fe40003f84070 */
[----:B------:R-:W-:Y:S02]  /*1380*/  ISETP.GT.U32.AND P5, PT, R45, R4, PT ;  /* 0x000000042d00720c */ /* 0x000fe40003fa4070 */
[----:B------:R-:W-:Y:S02]  /*1390*/  ISETP.GT.U32.AND.EX P2, PT, R47, RZ, PT, P2 ;  /* 0x000000ff2f00720c */ /* 0x000fe40003f44120 */
[----:B------:R-:W-:Y:S01]  /*13a0*/  LOP3.LUT R45, R87, 0x28, RZ, 0xfc, !PT ;  /* 0x00000028572d7812 */ /* 0x000fe200078efcff */
[----:B------:R-:W-:Y:S01]  /*13b0*/  IMAD.X R46, RZ, RZ, R51, P0 ;  /* 0x000000ffff2e7224 */ /* 0x000fe200000e0633 */
[----:B------:R-:W-:Y:S02]  /*13c0*/  FSEL R44, R44, -INF , !P2 ;  /* 0xff8000002c2c7808 */ /* 0x000fe40005000000 */
[----:B------:R-:W-:-:S02]  /*13d0*/  ISETP.GT.U32.AND P2, PT, R45, R118, PT ;  /* 0x000000762d00720c */ /* 0x000fc40003f44070 */
[----:B------:R-:W-:Y:S01]  /*13e0*/  ISETP.GT.U32.AND P0, PT, R45, R4, PT ;  /* 0x000000042d00720c */ /* 0x000fe20003f04070 */
[----:B------:R-:W-:Y:S01]  /*13f0*/  FMUL R45, R66, c[0x0][0x188] ;  /* 0x00006200422d7a20 */ /* 0x000fe20000400000 */
[----:B------:R-:W-:Y:S02]  /*1400*/  ISETP.GT.U32.AND.EX P3, PT, R47, RZ, PT, P3 ;  /* 0x000000ff2f00720c */ /* 0x000fe40003f64130 */
[C---:B------:R-:W-:Y:S02]  /*1410*/  ISETP.GT.U32.AND.EX P6, PT, R46.reuse, RZ, PT, P6 ;  /* 0x000000ff2e00720c */ /* 0x040fe40003fc4160 */
[----:B------:R-:W-:Y:S01]  /*1420*/  ISETP.GT.U32.AND.EX P1, PT, R46, RZ, PT, P1 ;  /* 0x000000ff2e00720c */ /* 0x000fe20003f24110 */
[----:B------:R-:W-:Y:S01]  /*1430*/  FMUL R46, R65, c[0x0][0x188] ;  /* 0x00006200412e7a20 */ /* 0x000fe20000400000 */
[----:B------:R-:W-:Y:S02]  /*1440*/  FSEL R45, R45, -INF , !P3 ;  /* 0xff8000002d2d7808 */ /* 0x000fe40005800000 */
[----:B------:R-:W-:Y:S01]  /*1450*/  IADD3 R57, P3, R87, 0x8, RZ ;  /* 0x0000000857397810 */ /* 0x000fe20007f7e0ff */
[----:B------:R-:W-:Y:S01]  /*1460*/  FMUL R47, R67, c[0x0][0x188] ;  /* 0x00006200432f7a20 */ /* 0x000fe20000400000 */
[----:B------:R-:W-:-:S02]  /*1470*/  FSEL R46, R46, -INF , !P6 ;  /* 0xff8000002e2e7808 */ /* 0x000fc40007000000 */
[----:B------:R-:W-:Y:S02]  /*1480*/  ISETP.GT.U32.AND P6, PT, R57, R4, PT ;  /* 0x000000043900720c */ /* 0x000fe40003fc4070 */
[----:B------:R-:W-:Y:S02]  /*1490*/  IADD3.X R50, RZ, R51, RZ, P3, !PT ;  /* 0x00000033ff327210 */ /* 0x000fe40001ffe4ff */
[----:B------:R-:W-:Y:S01]  /*14a0*/  LOP3.LUT R57, R87, 0x29, RZ, 0xfc, !PT ;  /* 0x0000002957397812 */ /* 0x000fe200078efcff */
[----:B------:R-:W-:Y:S01]  /*14b0*/  FMUL R64, R69, c[0x0][0x188] ;  /* 0x0000620045407a20 */ /* 0x000fe20000400000 */
[----:B------:R-:W-:Y:S01]  /*14c0*/  ISETP.GT.U32.AND.EX P6, PT, R50, RZ, PT, P6 ;  /* 0x000000ff3200720c */ /* 0x000fe20003fc4160 */
[----:B------:R-:W-:Y:S01]  /*14d0*/  FMUL R50, R56, c[0x0][0x188] ;  /* 0x0000620038327a20 */ /* 0x000fe20000400000 */
[----:B------:R-:W-:Y:S02]  /*14e0*/  FSEL R47, R47, -INF , !P1 ;  /* 0xff8000002f2f7808 */ /* 0x000fe40004800000 */
[----:B------:R-:W-:-:S02]  /*14f0*/  ISETP.GT.U32.AND P3, PT, R57, R118, PT ;  /* 0x000000763900720c */ /* 0x000fc40003f64070 */
[----:B------:R-:W-:Y:S02]  /*1500*/  ISETP.GT.U32.AND P1, PT, R57, R4, PT ;  /* 0x000000043900720c */ /* 0x000fe40003f24070 */
[----:B------:R-:W-:Y:S02]  /*1510*/  ISETP.GT.U32.AND.EX P5, PT, R51, RZ, PT, P5 ;  /* 0x000000ff3300720c */ /* 0x000fe40003fa4150 */
[----:B------:R-:W-:Y:S01]  /*1520*/  LOP3.LUT R57, R87, 0x30, RZ, 0xfc, !PT ;  /* 0x0000003057397812 */ /* 0x000fe200078efcff */
[----:B------:R-:W-:Y:S01]  /*1530*/  FMUL R65, R71, c[0x0][0x188] ;  /* 0x0000620047417a20 */ /* 0x000fe20000400000 */
[----:B------:R-:W-:Y:S01]  /*1540*/  FSEL R50, R50, -INF , !P6 ;  /* 0xff80000032327808 */ /* 0x000fe20007000000 */
[----:B------:R-:W-:Y:S01]  /*1550*/  FMUL R66, R74, c[0x0][0x188] ;  /* 0x000062004a427a20 */ /* 0x000fe20000400000 */
[----:B------:R-:W-:Y:S02]  /*1560*/  FSEL R64, R64, -INF , !P5 ;  /* 0xff80000040407808 */ /* 0x000fe40006800000 */
[----:B------:R-:W-:-:S02]  /*1570*/  ISETP.GT.U32.AND P6, PT, R57, R118, PT ;  /* 0x000000763900720c */ /* 0x000fc40003fc4070 */
[----:B------:R-:W-:Y:S02]  /*1580*/  ISETP.GT.U32.AND P5, PT, R57, R4, PT ;  /* 0x000000043900720c */ /* 0x000fe40003fa4070 */
[C---:B------:R-:W-:Y:S02]  /*1590*/  ISETP.GT.U32.AND.EX P4, PT, R51.reuse, RZ, PT, P4 ;  /* 0x000000ff3300720c */ /* 0x040fe40003f84140 */
[----:B------:R-:W-:Y:S02]  /*15a0*/  ISETP.GT.U32.AND.EX P2, PT, R51, RZ, PT, P2 ;  /* 0x000000ff3300720c */ /* 0x000fe40003f44120 */
[----:B------:R-:W-:Y:S01]  /*15b0*/  LOP3.LUT R57, R87, 0x31, RZ, 0xfc, !PT ;  /* 0x0000003157397812 */ /* 0x000fe200078efcff */
[----:B------:R-:W-:Y:S01]  /*15c0*/  FMUL R67, R75, c[0x0][0x188] ;  /* 0x000062004b437a20 */ /* 0x000fe20000400000 */
[----:B------:R-:W-:Y:S02]  /*15d0*/  FSEL R65, R65, -INF , !P4 ;  /* 0xff80000041417808 */ /* 0x000fe40006000000 */
[----:B------:R-:W-:-:S02]  /*15e0*/  FSEL R66, R66, -INF , !P2 ;  /* 0xff80000042427808 */ /* 0x000fc40005000000 */
[C---:B------:R-:W-:Y:S02]  /*15f0*/  ISETP.GT.U32.AND P4, PT, R57.reuse, R118, PT ;  /* 0x000000763900720c */ /* 0x040fe40003f84070 */
[----:B------:R-:W-:Y:S02]  /*1600*/  ISETP.GT.U32.AND P2, PT, R57, R4, PT ;  /* 0x000000043900720c */ /* 0x000fe40003f44070 */
[----:B------:R-:W-:Y:S02]  /*1610*/  ISETP.GT.U32.AND.EX P3, PT, R51, RZ, PT, P3 ;  /* 0x000000ff3300720c */ /* 0x000fe40003f64130 */
[----:B------:R-:W-:Y:S02]  /*1620*/  LOP3.LUT R57, R87, 0x38, RZ, 0xfc, !PT ;  /* 0x0000003857397812 */ /* 0x000fe400078efcff */
[----:B------:R-:W-:Y:S01]  /*1630*/  FSEL R67, R67, -INF , !P3 ;  /* 0xff80000043437808 */ /* 0x000fe20005800000 */
[----:B------:R-:W-:Y:S01]  /*1640*/  FMUL R71, R79, c[0x0][0x188] ;  /* 0x000062004f477a20 */ /* 0x000fe20000400000 */
[----:B------:R-:W-:Y:S01]  /*1650*/  ISETP.GT.U32.AND P3, PT, R57, R118, PT ;  /* 0x000000763900720c */ /* 0x000fe20003f64070 */
[----:B------:R-:W-:Y:S01]  /*1660*/  FMUL R34, R34, c[0x0][0x188] ;  /* 0x0000620022227a20 */ /* 0x000fe20000400000 */
[----:B------:R-:W-:-:S02]  /*1670*/  ISETP.GT.U32.AND.EX P4, PT, R51, RZ, PT, P4 ;  /* 0x000000ff3300720c */ /* 0x000fc40003f84140 */
[----:B------:R-:W-:Y:S02]  /*1680*/  ISETP.GT.U32.AND.EX P3, PT, R51, RZ, PT, P3 ;  /* 0x000000ff3300720c */ /* 0x000fe40003f64130 */
[----:B------:R-:W-:Y:S02]  /*1690*/  FSEL R71, R71, -INF , !P4 ;  /* 0xff80000047477808 */ /* 0x000fe40006000000 */
[C---:B------:R-:W-:Y:S02]  /*16a0*/  ISETP.GT.U32.AND P4, PT, R87.reuse, R4, PT ;  /* 0x000000045700720c */ /* 0x040fe40003f84070 */
[----:B------:R-:W-:Y:S01]  /*16b0*/  FSEL R74, R34, -INF , !P3 ;  /* 0xff800000224a7808 */ /* 0x000fe20005800000 */
[----:B------:R-:W-:Y:S01]  /*16c0*/  FMUL R58, R58, c[0x0][0x188] ;  /* 0x000062003a3a7a20 */ /* 0x000fe20000400000 */
[----:B------:R-:W-:Y:S01]  /*16d0*/  ISETP.GT.U32.AND P3, PT, R87, R118, PT ;  /* 0x000000765700720c */ /* 0x000fe20003f64070 */
[----:B------:R-:W-:Y:S01]  /*16e0*/  FMUL R34, R52, c[0x0][0x188] ;  /* 0x0000620034227a20 */ /* 0x000fe20000400000 */
[C---:B------:R-:W-:Y:S01]  /*16f0*/  ISETP.GT.U32.AND.EX P4, PT, R51.reuse, RZ, PT, P4 ;  /* 0x000000ff3300720c */ /* 0x040fe20003f84140 */
[----:B------:R-:W-:Y:S01]  /*1700*/  FMUL R56, R54, c[0x0][0x188] ;  /* 0x0000620036387a20 */ /* 0x000fe20000400000 */
[----:B------:R-:W-:-:S02]  /*1710*/  ISETP.GT.U32.AND.EX P3, PT, R51, RZ, PT, P3 ;  /* 0x000000ff3300720c */ /* 0x000fc40003f64130 */
[----:B------:R-:W-:Y:S02]  /*1720*/  FSEL R34, R34, -INF , !P4 ;  /* 0xff80000022227808 */ /* 0x000fe40006000000 */
[----:B------:R-:W-:Y:S02]  /*1730*/  FSEL R54, R58, -INF , !P4 ;  /* 0xff8000003a367808 */ /* 0x000fe40006000000 */
[----:B------:R-:W-:Y:S01]  /*1740*/  ISETP.GE.U32.AND P4, PT, R87, R118, PT ;  /* 0x000000765700720c */ /* 0x000fe20003f86070 */
[----:B------:R-:W-:Y:S01]  /*1750*/  FMUL R52, R53, c[0x0][0x188] ;  /* 0x0000620035347a20 */ /* 0x000fe20000400000 */
[----:B------:R-:W-:Y:S01]  /*1760*/  FSEL R56, R56, -INF , !P3 ;  /* 0xff80000038387808 */ /* 0x000fe20005800000 */
[----:B------:R-:W-:Y:S01]  /*1770*/  FMUL R53, R55, c[0x0][0x188] ;  /* 0x0000620037357a20 */ /* 0x000fe20000400000 */
[----:B------:R-:W-:Y:S02]  /*1780*/  ISETP.GE.U32.AND P3, PT, R87, R4, PT ;  /* 0x000000045700720c */ /* 0x000fe40003f66070 */
[----:B------:R-:W-:-:S02]  /*1790*/  ISETP.GE.U32.AND.EX P4, PT, R51, RZ, PT, P4 ;  /* 0x000000ff3300720c */ /* 0x000fc40003f86140 */
[----:B------:R-:W-:Y:S02]  /*17a0*/  ISETP.GE.U32.AND.EX P3, PT, R51, RZ, PT, P3 ;  /* 0x000000ff3300720c */ /* 0x000fe40003f66130 */
[----:B------:R-:W-:Y:S02]  /*17b0*/  LOP3.LUT R55, R87, 0x39, RZ, 0xfc, !PT ;  /* 0x0000003957377812 */ /* 0x000fe400078efcff */
[----:B------:R-:W-:Y:S02]  /*17c0*/  FSEL R53, R53, -INF , !P4 ;  /* 0xff80000035357808 */ /* 0x000fe40006000000 */
[----:B------:R-:W-:Y:S02]  /*17d0*/  FSEL R52, R52, -INF , !P3 ;  /* 0xff80000034347808 */ /* 0x000fe40005800000 */
[C---:B------:R-:W-:Y:S02]  /*17e0*/  ISETP.GT.U32.AND P3, PT, R55.reuse, R118, PT ;  /* 0x000000763700720c */ /* 0x040fe40003f64070 */
[----:B------:R-:W-:-:S02]  /*17f0*/  ISETP.GT.U32.AND P4, PT, R55, R4, PT ;  /* 0x000000043700720c */ /* 0x000fc40003f84070 */
[----:B------:R-:W-:-:S04]  /*1800*/  FMNMX R55, R56, R53, !PT ;  /* 0x0000003538377209 */ /* 0x000fc80007800000 */
[----:B------:R-:W-:Y:S01]  /*1810*/  FMNMX R58, R54, R55, !PT ;  /* 0x00000037363a7209 */ /* 0x000fe20007800000 */
[----:B------:R-:W-:-:S03]  /*1820*/  FMUL R35, R35, c[0x0][0x188] ;  /* 0x0000620023237a20 */ /* 0x000fc60000400000 */
[----:B------:R-:W-:Y:S02]  /*1830*/  FMNMX R55, R49, R58, !PT ;  /* 0x0000003a31377209 */ /* 0x000fe40007800000 */
[----:B------:R-:W-:Y:S02]  /*1840*/  ISETP.GT.U32.AND.EX P3, PT, R51, RZ, PT, P3 ;  /* 0x000000ff3300720c */ /* 0x000fe40003f64130 */
[----:B------:R-:W-:Y:S02]  /*1850*/  LOP3.LUT R87, R87, 0x20, RZ, 0xfc, !PT ;  /* 0x0000002057577812 */ /* 0x000fe400078efcff */
[----:B------:R-:W-:Y:S02]  /*1860*/  FMNMX R58, R42, R55, !PT ;  /* 0x000000372a3a7209 */ /* 0x000fe40007800000 */
[----:B------:R-:W-:Y:S02]  /*1870*/  FSEL R75, R35, -INF , !P3 ;  /* 0xff800000234b7808 */ /* 0x000fe40005800000 */
[----:B------:R-:W-:-:S02]  /*1880*/  ISETP.GT.U32.AND P3, PT, R87, R118, PT ;  /* 0x000000765700720c */ /* 0x000fc40003f64070 */
[----:B------:R-:W-:Y:S01]  /*1890*/  FMNMX R58, R43, R58, !PT ;  /* 0x0000003a2b3a7209 */ /* 0x000fe20007800000 */
[----:B------:R-:W-:Y:S01]  /*18a0*/  FMUL R70, R70, c[0x0][0x188] ;  /* 0x0000620046467a20 */ /* 0x000fe20000400000 */
[----:B------:R-:W-:Y:S02]  /*18b0*/  ISETP.GT.U32.AND.EX P3, PT, R51, RZ, PT, P3 ;  /* 0x000000ff3300720c */ /* 0x000fe40003f64130 */
[----:B------:R-:W-:Y:S02]  /*18c0*/  FMNMX R58, R45, R58, !PT ;  /* 0x0000003a2d3a7209 */ /* 0x000fe40007800000 */
[----:B------:R-:W-:Y:S02]  /*18d0*/  FMNMX R35, R34, R52, !PT ;  /* 0x0000003422237209 */ /* 0x000fe40007800000 */
[----:B------:R-:W-:Y:S02]  /*18e0*/  FSEL R70, R70, -INF , !P3 ;  /* 0xff80000046467808 */ /* 0x000fe40005800000 */
[----:B------:R-:W-:-:S02]  /*18f0*/  FMNMX R55, R47, R58, !PT ;  /* 0x0000003a2f377209 */ /* 0x000fc40007800000 */
[----:B------:R-:W-:Y:S02]  /*1900*/  FMNMX R35, R50, R35, !PT ;  /* 0x0000002332237209 */ /* 0x000fe40007800000 */
[----:B------:R-:W-:Y:S02]  /*1910*/  FMNMX R60, R70, R55, !PT ;  /* 0x00000037463c7209 */ /* 0x000fe40007800000 */
[----:B------:R-:W-:Y:S02]  /*1920*/  FMNMX R58, R48, R35, !PT ;  /* 0x00000023303a7209 */ /* 0x000fe40007800000 */
[----:B------:R-:W-:Y:S02]  /*1930*/  FMNMX R55, R65, R60, !PT ;  /* 0x0000003c41377209 */ /* 0x000fe40007800000 */
[----:B------:R-:W-:Y:S01]  /*1940*/  FMNMX R35, R41, R58, !PT ;  /* 0x0000003a29237209 */ /* 0x000fe20007800000 */
[----:B------:R-:W-:Y:S01]  /*1950*/  FMUL R69, R78, c[0x0][0x188] ;  /* 0x000062004e457a20 */ /* 0x000fe20000400000 */
[----:B------:R-:W-:-:S02]  /*1960*/  ISETP.GT.U32.AND.EX P6, PT, R51, RZ, PT, P6 ;  /* 0x000000ff3300720c */ /* 0x000fc40003fc4160 */
[----:B------:R-:W-:Y:S02]  /*1970*/  FMNMX R58, R66, R55, !PT ;  /* 0x00000037423a7209 */ /* 0x000fe40007800000 */
[----:B------:R-:W-:Y:S02]  /*1980*/  ISETP.GT.U32.AND P3, PT, R87, R4, PT ;  /* 0x000000045700720c */ /* 0x000fe40003f64070 */
[----:B------:R-:W-:Y:S01]  /*1990*/  FMNMX R35, R40, R35, !PT ;  /* 0x0000002328237209 */ /* 0x000fe20007800000 */
[----:B------:R-:W-:Y:S01]  /*19a0*/  FMUL R68, R68, c[0x0][0x188] ;  /* 0x0000620044447a20 */ /* 0x000fe20000400000 */
[----:B------:R-:W-:Y:S02]  /*19b0*/  FSEL R69, R69, -INF , !P6 ;  /* 0xff80000045457808 */ /* 0x000fe40007000000 */
[----:B------:R-:W-:Y:S02]  /*19c0*/  FMNMX R58, R67, R58, !PT ;  /* 0x0000003a433a7209 */ /* 0x000fe40007800000 */
[----:B------:R-:W-:-:S02]  /*19d0*/  ISETP.GT.U32.AND.EX P3, PT, R51, RZ, PT, P3 ;  /* 0x000000ff3300720c */ /* 0x000fc40003f64130 */
[----:B------:R-:W-:Y:S02]  /*19e0*/  FMNMX R35, R44, R35, !PT ;  /* 0x000000232c237209 */ /* 0x000fe40007800000 */
[----:B------:R-:W-:Y:S02]  /*19f0*/  ISETP.GT.U32.AND P6, PT, R57, R4, PT ;  /* 0x000000043900720c */ /* 0x000fe40003fc4070 */
[----:B------:R-:W-:Y:S02]  /*1a00*/  FMNMX R58, R69, R58, !PT ;  /* 0x0000003a453a7209 */ /* 0x000fe40007800000 */
[----:B------:R-:W-:Y:S02]  /*1a10*/  FSEL R68, R68, -INF , !P3 ;  /* 0xff80000044447808 */ /* 0x000fe40005800000 */
[----:B------:R-:W-:Y:S01]  /*1a20*/  FMNMX R35, R46, R35, !PT ;  /* 0x000000232e237209 */ /* 0x000fe20007800000 */
[----:B------:R-:W-:Y:S01]  /*1a30*/  FMUL R72, R72, c[0x0][0x188] ;  /* 0x0000620048487a20 */ /* 0x000fe20000400000 */
[----:B------:R-:W-:-:S02]  /*1a40*/  ISETP.GT.U32.AND.EX P0, PT, R51, RZ, PT, P0 ;  /* 0x000000ff3300720c */ /* 0x000fc40003f04100 */
[C---:B------:R-:W-:Y:S02]  /*1a50*/  ISETP.GT.U32.AND.EX P1, PT, R51.reuse, RZ, PT, P1 ;  /* 0x000000ff3300720c */ /* 0x040fe40003f24110 */
[C---:B------:R-:W-:Y:S02]  /*1a60*/  ISETP.GT.U32.AND.EX P5, PT, R51.reuse, RZ, PT, P5 ;  /* 0x000000ff3300720c */ /* 0x040fe40003fa4150 */
[C---:B------:R-:W-:Y:S02]  /*1a70*/  ISETP.GT.U32.AND.EX P2, PT, R51.reuse, RZ, PT, P2 ;  /* 0x000000ff3300720c */ /* 0x040fe40003f44120 */
[C---:B------:R-:W-:Y:S02]  /*1a80*/  ISETP.GT.U32.AND.EX P6, PT, R51.reuse, RZ, PT, P6 ;  /* 0x000000ff3300720c */ /* 0x040fe40003fc4160 */
[----:B------:R-:W-:Y:S02]  /*1a90*/  ISETP.GT.U32.AND.EX P4, PT, R51, RZ, PT, P4 ;  /* 0x000000ff3300720c */ /* 0x000fe40003f84140 */
[----:B------:R-:W-:-:S02]  /*1aa0*/  FMNMX R51, R71, R58, !PT ;  /* 0x0000003a47337209 */ /* 0x000fc40007800000 */
[----:B------:R-:W-:Y:S01]  /*1ab0*/  FMNMX R35, R68, R35, !PT ;  /* 0x0000002344237209 */ /* 0x000fe20007800000 */
[----:B------:R-:W-:Y:S01]  /*1ac0*/  FMUL R73, R73, c[0x0][0x188] ;  /* 0x0000620049497a20 */ /* 0x000fe20000400000 */
[----:B------:R-:W-:Y:S02]  /*1ad0*/  FMNMX R58, R74, R51, !PT ;  /* 0x000000334a3a7209 */ /* 0x000fe40007800000 */
[----:B------:R-:W-:Y:S02]  /*1ae0*/  FSEL R72, R72, -INF , !P0 ;  /* 0xff80000048487808 */ /* 0x000fe40004000000 */
[----:B------:R-:W-:Y:S01]  /*1af0*/  FMNMX R51, R64, R35, !PT ;  /* 0x0000002340337209 */ /* 0x000fe20007800000 */
[----:B------:R-:W-:Y:S01]  /*1b00*/  FMUL R76, R76, c[0x0][0x188] ;  /* 0x000062004c4c7a20 */ /* 0x000fe20000400000 */
[----:B------:R-:W-:Y:S02]  /*1b10*/  FSEL R73, R73, -INF , !P1 ;  /* 0xff80000049497808 */ /* 0x000fe40004800000 */
[----:B------:R-:W-:Y:S01]  /*1b20*/  FMNMX R60, R72, R51, !PT ;  /* 0x00000033483c7209 */ /* 0x000fe20007800000 */
[----:B------:R-:W-:Y:S01]  /*1b30*/  FMUL R77, R77, c[0x0][0x188] ;  /* 0x000062004d4d7a20 */ /* 0x000fe20000400000 */
[----:B------:R-:W-:-:S02]  /*1b40*/  FSEL R76, R76, -INF , !P5 ;  /* 0xff8000004c4c7808 */ /* 0x000fc40006800000 */
[----:B------:R-:W-:Y:S01]  /*1b50*/  FMNMX R51, R73, R60, !PT ;  /* 0x0000003c49337209 */ /* 0x000fe20007800000 */
[----:B------:R-:W-:Y:S01]  /*1b60*/  FMUL R32, R32, c[0x0][0x188] ;  /* 0x0000620020207a20 */ /* 0x000fe20000400000 */
[----:B------:R-:W-:Y:S02]  /*1b70*/  FSEL R77, R77, -INF , !P2 ;  /* 0xff8000004d4d7808 */ /* 0x000fe40005000000 */
[----:B------:R-:W-:Y:S01]  /*1b80*/  FMNMX R60, R76, R51, !PT ;  /* 0x000000334c3c7209 */ /* 0x000fe20007800000 */
[----:B------:R-:W-:Y:S01]  /*1b90*/  FMUL R33, R33, c[0x0][0x188] ;  /* 0x0000620021217a20 */ /* 0x000fe20000400000 */
[----:B------:R-:W-:Y:S02]  /*1ba0*/  FSEL R89, R32, -INF , !P6 ;  /* 0xff80000020597808 */ /* 0x000fe40007000000 */
[----:B------:R-:W-:Y:S02]  /*1bb0*/  FMNMX R60, R77, R60, !PT ;  /* 0x0000003c4d3c7209 */ /* 0x000fe40007800000 */
[----:B------:R-:W-:-:S02]  /*1bc0*/  FSEL R91, R33, -INF , !P4 ;  /* 0xff800000215b7808 */ /* 0x000fc40006000000 */
[----:B------:R-:W-:Y:S02]  /*1bd0*/  FMNMX R60, R89, R60, !PT ;  /* 0x0000003c593c7209 */ /* 0x000fe40007800000 */
[----:B------:R-:W-:Y:S02]  /*1be0*/  FMNMX R35, R75, R58, !PT ;  /* 0x0000003a4b237209 */ /* 0x000fe40007800000 */
[----:B------:R-:W-:-:S03]  /*1bf0*/  FMNMX R60, R91, R60, !PT ;  /* 0x0000003c5b3c7209 */ /* 0x000fc60007800000 */
[----:B------:R-:W0:Y:S04]  /*1c00*/  SHFL.BFLY PT, R58, R35, 0x2, 0x1f ;  /* 0x0c401f00233a7f89 */ /* 0x000e2800000e0000 */
[----:B------:R-:W1:Y:S01]  /*1c10*/  SHFL.BFLY PT, R33, R60, 0x2, 0x1f ;  /* 0x0c401f003c217f89 */ /* 0x000e6200000e0000 */
[----:B0-----:R-:W-:Y:S02]  /*1c20*/  FMNMX R58, R35, R58, !PT ;  /* 0x0000003a233a7209 */ /* 0x001fe40007800000 */
[----:B-1----:R-:W-:-:S03]  /*1c30*/  FMNMX R33, R60, R33, !PT ;  /* 0x000000213c217209 */ /* 0x002fc60007800000 */
[----:B------:R-:W0:Y:S04]  /*1c40*/  SHFL.BFLY PT, R35, R58, 0x1, 0x1f ;  /* 0x0c201f003a237f89 */ /* 0x000e2800000e0000 */
[----:B------:R-:W1:Y:S04]  /*1c50*/  SHFL.BFLY PT, R32, R33, 0x1, 0x1f ;  /* 0x0c201f0021207f89 */ /* 0x000e6800000e0000 */
[----:B------:R2:W-:Y:S04]  /*1c60*/  STS.U16 [R0+0x1400], R85 ;  /* 0x0014005500007388 */ /* 0x0005e80000000400 */
[----:B------:R-:W-:Y:S04]  /*1c70*/  STS.U16 [R0+0x1800], R83 ;  /* 0x0018005300007388 */ /* 0x000fe80000000400 */
[----:B-----5:R3:W-:Y:S01]  /*1c80*/  STS.U16 [R0+0x1c00], R81 ;  /* 0x001c005100007388 */ /* 0x0207e20000000400 */
[----:B0-----:R-:W-:-:S02]  /*1c90*/  FMNMX R35, R58, R35, !PT ;  /* 0x000000233a237209 */ /* 0x001fc40007800000 */
[----:B-1----:R-:W-:Y:S01]  /*1ca0*/  FMNMX R32, R33, R32, !PT ;  /* 0x0000002021207209 */ /* 0x002fe20007800000 */
[----:B------:R-:W-:Y:S01]  /*1cb0*/  STS.U16 [R93+0x1200], R86 ;  /* 0x001200565d007388 */ /* 0x000fe20000000400 */
[----:B------:R-:W-:Y:S02]  /*1cc0*/  FMNMX R87, R35, R10, !PT ;  /* 0x0000000a23577209 */ /* 0x000fe40007800000 */
[----:B------:R-:W-:Y:S01]  /*1cd0*/  FMNMX R88, R32, R11, !PT ;  /* 0x0000000b20587209 */ /* 0x000fe20007800000 */
[----:B------:R-:W-:Y:S04]  /*1ce0*/  STS.U16 [R93+0x1600], R84 ;  /* 0x001600545d007388 */ /* 0x000fe80000000400 */
[----:B------:R0:W-:Y:S01]  /*1cf0*/  STS.U16 [R93+0x1a00], R82 ;  /* 0x001a00525d007388 */ /* 0x0001e20000000400 */
[----:B------:R-:W-:-:S03]  /*1d00*/  FADD R11, -R88, R11 ;  /* 0x0000000b580b7221 */ /* 0x000fc60000000100 */
[----:B------:R1:W-:Y:S01]  /*1d10*/  STS.U16 [R93+0x1e00], R80 ;  /* 0x001e00505d007388 */ /* 0x0003e20000000400 */
[----:B------:R-:W-:Y:S02]  /*1d20*/  FADD R32, -R87, R10 ;  /* 0x0000000a57207221 */ /* 0x000fe40000000100 */
[----:B------:R-:W-:Y:S02]  /*1d30*/  FMUL R11, R11, 1.4426950216293334961 ;  /* 0x3fb8aa3b0b0b7820 */ /* 0x000fe40000400000 */
[----:B------:R-:W-:-:S04]  /*1d40*/  FMUL R32, R32, 1.4426950216293334961 ;  /* 0x3fb8aa3b20207820 */ /* 0x000fc80000400000 */
[----:B------:R-:W4:Y:S01]  /*1d50*/  MUFU.EX2 R92, R32 ;  /* 0x00000020005c7308 */ /* 0x000f220000000800 */
[----:B------:R-:W-:-:S07]  /*1d60*/  FADD R34, R34, -R88 ;  /* 0x8000005822227221 */ /* 0x000fce0000000000 */
[----:B------:R-:W5:Y:S01]  /*1d70*/  MUFU.EX2 R11, R11 ;  /* 0x0000000b000b7308 */ /* 0x000f620000000800 */
[--C-:B------:R-:W-:Y:S02]  /*1d80*/  FADD R53, R53, -R87.reuse ;  /* 0x8000005735357221 */ /* 0x100fe40000000000 */
[----:B------:R-:W-:Y:S02]  /*1d90*/  FADD R54, R54, -R87 ;  /* 0x8000005736367221 */ /* 0x000fe40000000000 */
[----:B------:R-:W-:Y:S02]  /*1da0*/  FMUL R34, R34, 1.4426950216293334961 ;  /* 0x3fb8aa3b22227820 */ /* 0x000fe40000400000 */
[----:B------:R-:W-:Y:S02]  /*1db0*/  FADD R52, R52, -R88 ;  /* 0x8000005834347221 */ /* 0x000fe40000000000 */
[----:B------:R-:W-:Y:S01]  /*1dc0*/  FMUL R53, R53, 1.4426950216293334961 ;  /* 0x3fb8aa3b35357820 */ /* 0x000fe20000400000 */
[----:B--2---:R-:W-:Y:S01]  /*1dd0*/  MUFU.EX2 R85, R34 ;  /* 0x0000002200557308 */ /* 0x004fe20000000800 */
[----:B------:R-:W-:Y:S01]  /*1de0*/  BAR.SYNC.DEFER_BLOCKING 0x0 ;  /* 0x0000000000007b1d */ /* 0x000fe20000010000 */
[----:B------:R-:W-:-:S02]  /*1df0*/  FMUL R54, R54, 1.4426950216293334961 ;  /* 0x3fb8aa3b36367820 */ /* 0x000fc40000400000 */
[----:B------:R-:W-:Y:S02]  /*1e00*/  FMUL R52, R52, 1.4426950216293334961 ;  /* 0x3fb8aa3b34347820 */ /* 0x000fe40000400000 */
[----:B----4-:R-:W-:Y:S02]  /*1e10*/  FMUL R55, R92, R39 ;  /* 0x000000275c377220 */ /* 0x010fe40000400000 */
[----:B------:R5:W-:Y:S01]  /*1e20*/  MUFU.EX2 R79, R53 ;  /* 0x00000035004f7308 */ /* 0x000be20000000800 */
[----:B------:R-:W-:Y:S02]  /*1e30*/  FADD R49, R49, -R87 ;  /* 0x8000005731317221 */ /* 0x000fe40000000000 */
[----:B------:R-:W-:-:S05]  /*1e40*/  FADD R50, R50, -R88 ;  /* 0x8000005832327221 */ /* 0x000fca0000000000 */
[----:B------:R2:W-:Y:S01]  /*1e50*/  MUFU.EX2 R90, R54 ;  /* 0x00000036005a7308 */ /* 0x0005e20000000800 */
[----:B-----5:R-:W-:Y:S01]  /*1e60*/  FMUL R53, R11, R37 ;  /* 0x000000250b357220 */ /* 0x020fe20000400000 */
[----:B------:R-:W4:Y:S06]  /*1e70*/  LDSM.16.M88.4 R32, [R7+0x1000] ;  /* 0x001000000720783b */ /* 0x000f2c0000000200 */
[----:B---3--:R3:W-:Y:S01]  /*1e80*/  MUFU.EX2 R81, R52 ;  /* 0x0000003400517308 */ /* 0x0087e20000000800 */
[----:B--2---:R-:W-:Y:S02]  /*1e90*/  FMUL R54, R92, R38 ;  /* 0x000000265c367220 */ /* 0x004fe40000400000 */
[----:B------:R-:W-:-:S02]  /*1ea0*/  FADD R56, R56, -R87 ;  /* 0x8000005738387221 */ /* 0x000fc40000000000 */
[----:B---3--:R-:W-:Y:S02]  /*1eb0*/  FMUL R52, R11, R36 ;  /* 0x000000240b347220 */ /* 0x008fe40000400000 */
[----:B------:R-:W2:Y:S01]  /*1ec0*/  LDSM.16.M88.4 R36, [R7+0x1800] ;  /* 0x001800000724783b */ /* 0x000ea20000000200 */
[----:B------:R-:W-:Y:S02]  /*1ed0*/  FADD R48, R48, -R88 ;  /* 0x8000005830307221 */ /* 0x000fe40000000000 */
[----:B------:R-:W-:Y:S02]  /*1ee0*/  FMUL R49, R49, 1.4426950216293334961 ;  /* 0x3fb8aa3b31317820 */ /* 0x000fe40000400000 */
[----:B------:R-:W-:Y:S02]  /*1ef0*/  FMUL R50, R50, 1.4426950216293334961 ;  /* 0x3fb8aa3b32327820 */ /* 0x000fe40000400000 */
[----:B------:R-:W-:Y:S02]  /*1f00*/  FMUL R56, R56, 1.4426950216293334961 ;  /* 0x3fb8aa3b38387820 */ /* 0x000fe40000400000 */
[----:B------:R-:W-:Y:S01]  /*1f10*/  FMUL R60, R48, 1.4426950216293334961 ;  /* 0x3fb8aa3b303c7820 */ /* 0x000fe20000400000 */
[----:B------:R-:W3:Y:S08]  /*1f20*/  MUFU.EX2 R10, R49 ;  /* 0x00000031000a7308 */ /* 0x000ef00000000800 */
[----:B0-----:R0:W-:Y:S08]  /*1f30*/  MUFU.EX2 R82, R50 ;  /* 0x0000003200527308 */ /* 0x0011f00000000800 */
[----:B------:R5:W2:Y:S01]  /*1f40*/  MUFU.EX2 R78, R56 ;  /* 0x00000038004e7308 */ /* 0x000aa20000000800 */
[----:B0-----:R-:W0:Y:S07]  /*1f50*/  LDSM.16.M88.4 R48, [R7+0x1400] ;  /* 0x001400000730783b */ /* 0x001e2e0000000200 */
[----:B-1----:R1:W4:Y:S01]  /*1f60*/  MUFU.EX2 R80, R60 ;  /* 0x0000003c00507308 */ /* 0x0023220000000800 */
[----:B---3--:R-:W-:-:S02]  /*1f70*/  F2FP.BF16.PACK_AB R59, R10, R90 ;  /* 0x0000005a0a3b723e */ /* 0x008fc400000010ff */
[----:B-----5:R-:W-:Y:S01]  /*1f80*/  F2FP.BF16.PACK_AB R56, R81, R85 ;  /* 0x000000555138723e */ /* 0x020fe200000010ff */
[C---:B------:R-:W-:Y:S01]  /*1f90*/  FMUL R30, R92.reuse, R30 ;  /* 0x0000001e5c1e7220 */ /* 0x040fe20000400000 */
[----:B--2---:R-:W-:Y:S01]  /*1fa0*/  F2FP.BF16.PACK_AB R57, R79, R78 ;  /* 0x0000004e4f39723e */ /* 0x004fe200000010ff */
[----:B------:R-:W-:Y:S01]  /*1fb0*/  FMUL R31, R92, R31 ;  /* 0x0000001f5c1f7220 */ /* 0x000fe20000400000 */
[----:B-1----:R-:W1:Y:S01]  /*1fc0*/  LDSM.16.M88.4 R60, [R7+0x1c00] ;  /* 0x001c0000073c783b */ /* 0x002e620000000200 */
[C---:B------:R-:W-:Y:S01]  /*1fd0*/  FMUL R28, R11.reuse, R28 ;  /* 0x0000001c0b1c7220 */ /* 0x040fe20000400000 */
[----:B----4-:R-:W-:Y:S01]  /*1fe0*/  F2FP.BF16.PACK_AB R58, R80, R82 ;  /* 0x00000052503a723e */ /* 0x010fe200000010ff */
[----:B------:R-:W-:Y:S02]  /*1ff0*/  FMUL R29, R11, R29 ;  /* 0x0000001d0b1d7220 */ /* 0x000fe40000400000 */
[--C-:B------:R-:W-:Y:S02]  /*2000*/  FADD R43, R43, -R87.reuse ;  /* 0x800000572b2b7221 */ /* 0x100fe40000000000 */
[----:B------:R-:W-:-:S02]  /*2010*/  FADD R47, R47, -R87 ;  /* 0x800000572f2f7221 */ /* 0x000fc40000000000 */
[----:B------:R-:W-:Y:S01]  /*2020*/  HMMA.16816.F32.BF16 R52, R56, R32, R52 ;  /* 0x000000203834723c */ /* 0x000fe20000041834 */
[----:B------:R-:W-:-:S06]  /*2030*/  FADD R42, R42, -R87 ;  /* 0x800000572a2a7221 */ /* 0x000fcc0000000000 */
[----:B------:R-:W-:Y:S02]  /*2040*/  FMUL R32, R43, 1.4426950216293334961 ;  /* 0x3fb8aa3b2b207820 */ /* 0x000fe40000400000 */
[--C-:B------:R-:W-:Y:S01]  /*2050*/  FADD R43, R67, -R87.reuse ;  /* 0x80000057432b7221 */ /* 0x100fe20000000000 */
[----:B------:R-:W-:Y:S01]  /*2060*/  HMMA.16816.F32.BF16 R28, R56, R36, R28 ;  /* 0x00000024381c723c */ /* 0x000fe2000004181c */
[----:B------:R-:W-:Y:S02]  /*2070*/  FADD R45, R45, -R87 ;  /* 0x800000572d2d7221 */ /* 0x000fe40000000000 */
[--C-:B------:R-:W-:Y:S02]  /*2080*/  FADD R44, R44, -R88.reuse ;  /* 0x800000582c2c7221 */ /* 0x100fe40000000000 */
[----:B------:R-:W-:Y:S02]  /*2090*/  FADD R46, R46, -R88 ;  /* 0x800000582e2e7221 */ /* 0x000fe40000000000 */
[----:B------:R-:W-:-:S02]  /*20a0*/  FMUL R36, R47, 1.4426950216293334961 ;  /* 0x3fb8aa3b2f247820 */ /* 0x000fc40000400000 */
[----:B------:R-:W-:Y:S02]  /*20b0*/  FMUL R47, R43, 1.4426950216293334961 ;  /* 0x3fb8aa3b2b2f7820 */ /* 0x000fe40000400000 */
[C---:B------:R-:W-:Y:S02]  /*20c0*/  FMUL R22, R92.reuse, R22 ;  /* 0x000000165c167220 */ /* 0x040fe40000400000 */
[----:B------:R-:W-:Y:S02]  /*20d0*/  FMUL R23, R92, R23 ;  /* 0x000000175c177220 */ /* 0x000fe40000400000 */
[C---:B------:R-:W-:Y:S02]  /*20e0*/  FMUL R20, R11.reuse, R20 ;  /* 0x000000140b147220 */ /* 0x040fe40000400000 */
[----:B------:R-:W-:Y:S02]  /*20f0*/  FMUL R21, R11, R21 ;  /* 0x000000150b157220 */ /* 0x000fe40000400000 */
[----:B------:R-:W-:-:S02]  /*2100*/  FMUL R42, R42, 1.4426950216293334961 ;  /* 0x3fb8aa3b2a2a7820 */ /* 0x000fc40000400000 */
[----:B------:R-:W-:Y:S02]  /*2110*/  FADD R43, R69, -R87 ;  /* 0x80000057452b7221 */ /* 0x000fe40000000000 */
[--C-:B------:R-:W-:Y:S01]  /*2120*/  FADD R41, R41, -R88.reuse ;  /* 0x8000005829297221 */ /* 0x100fe20000000000 */
[----:B------:R2:W-:Y:S01]  /*2130*/  MUFU.EX2 R69, R47 ;  /* 0x0000002f00457308 */ /* 0x0005e20000000800 */
[----:B------:R-:W-:Y:S02]  /*2140*/  FADD R40, R40, -R88 ;  /* 0x8000005828287221 */ /* 0x000fe40000000000 */
[----:B------:R-:W-:Y:S02]  /*2150*/  FMUL R33, R45, 1.4426950216293334961 ;  /* 0x3fb8aa3b2d217820 */ /* 0x000fe40000400000 */
[----:B------:R-:W-:Y:S02]  /*2160*/  FMUL R46, R46, 1.4426950216293334961 ;  /* 0x3fb8aa3b2e2e7820 */ /* 0x000fe40000400000 */
[----:B------:R-:W-:-:S02]  /*2170*/  FMUL R41, R41, 1.4426950216293334961 ;  /* 0x3fb8aa3b29297820 */ /* 0x000fc40000400000 */
[----:B--2---:R-:W-:Y:S02]  /*2180*/  FMUL R47, R44, 1.4426950216293334961 ;  /* 0x3fb8aa3b2c2f7820 */ /* 0x004fe40000400000 */
[----:B------:R-:W-:Y:S01]  /*2190*/  FMUL R40, R40, 1.4426950216293334961 ;  /* 0x3fb8aa3b28287820 */ /* 0x000fe20000400000 */
[----:B------:R-:W-:Y:S01]  /*21a0*/  MUFU.EX2 R42, R42 ;  /* 0x0000002a002a7308 */ /* 0x000fe20000000800 */
[----:B0-----:R-:W-:Y:S01]  /*21b0*/  HMMA.16816.F32.BF16 R20, R56, R48, R20 ;  /* 0x000000303814723c */ /* 0x001fe20000041814 */
[----:B------:R-:W-:-:S06]  /*21c0*/  FADD R79, R78, R79 ;  /* 0x0000004f4e4f7221 */ /* 0x000fcc0000000000 */
[----:B------:R-:W0:Y:S01]  /*21d0*/  MUFU.EX2 R32, R32 ;  /* 0x0000002000207308 */ /* 0x000e220000000800 */
[----:B------:R-:W-:-:S07]  /*21e0*/  FADD R81, R85, R81 ;  /* 0x0000005155517221 */ /* 0x000fce0000000000 */
[----:B------:R-:W-:Y:S01]  /*21f0*/  MUFU.EX2 R33, R33 ;  /* 0x0000002100217308 */ /* 0x000fe20000000800 */
[----:B------:R-:W-:-:S07]  /*2200*/  FADD R79, R90, R79 ;  /* 0x0000004f5a4f7221 */ /* 0x000fce0000000000 */
[----:B------:R-:W-:Y:S08]  /*2210*/  MUFU.EX2 R36, R36 ;  /* 0x0000002400247308 */ /* 0x000ff00000000800 */
[----:B------:R0:W-:Y:S08]  /*2220*/  MUFU.EX2 R48, R41 ;  /* 0x0000002900307308 */ /* 0x0001f00000000800 */
[----:B------:R-:W2:Y:S08]  /*2230*/  MUFU.EX2 R49, R40 ;  /* 0x0000002800317308 */ /* 0x000eb00000000800 */
[----:B------:R-:W-:Y:S08]  /*2240*/  MUFU.EX2 R47, R47 ;  /* 0x0000002f002f7308 */ /* 0x000ff00000000800 */
[----:B------:R-:W3:Y:S01]  /*2250*/  MUFU.EX2 R46, R46 ;  /* 0x0000002e002e7308 */ /* 0x000ee20000000800 */
[----:B------:R-:W-:-:S02]  /*2260*/  FADD R70, R70, -R87 ;  /* 0x8000005746467221 */ /* 0x000fc40000000000 */
[--C-:B------:R-:W-:Y:S02]  /*2270*/  FADD R65, R65, -R87.reuse ;  /* 0x8000005741417221 */ /* 0x100fe40000000000 */
[----:B------:R-:W-:Y:S02]  /*2280*/  FADD R66, R66, -R87 ;  /* 0x8000005742427221 */ /* 0x000fe40000000000 */
[----:B------:R-:W-:Y:S02]  /*2290*/  FADD R81, R82, R81 ;  /* 0x0000005152517221 */ /* 0x000fe40000000000 */
[----:B------:R-:W-:Y:S02]  /*22a0*/  FADD R79, R10, R79 ;  /* 0x0000004f0a4f7221 */ /* 0x000fe40000000000 */
[----:B------:R-:W-:Y:S02]  /*22b0*/  FMUL R43, R43, 1.4426950216293334961 ;  /* 0x3fb8aa3b2b2b7820 */ /* 0x000fe40000400000 */
[----:B------:R-:W-:-:S02]  /*22c0*/  FADD R68, R68, -R88 ;  /* 0x8000005844447221 */ /* 0x000fc40000000000 */
[----:B------:R-:W-:Y:S01]  /*22d0*/  FMUL R37, R70, 1.4426950216293334961 ;  /* 0x3fb8aa3b46257820 */ /* 0x000fe20000400000 */
[----:B0-----:R-:W-:Y:S01]  /*22e0*/  F2FP.BF16.PACK_AB R41, R32, R42 ;  /* 0x0000002a2029723e */ /* 0x001fe200000010ff */
[----:B------:R-:W-:Y:S02]  /*22f0*/  FMUL R70, R65, 1.4426950216293334961 ;  /* 0x3fb8aa3b41467820 */ /* 0x000fe40000400000 */
[----:B------:R-:W-:Y:S01]  /*2300*/  FMUL R45, R66, 1.4426950216293334961 ;  /* 0x3fb8aa3b422d7820 */ /* 0x000fe20000400000 */
[----:B------:R0:W-:Y:S01]  /*2310*/  MUFU.EX2 R65, R43 ;  /* 0x0000002b00417308 */ /* 0x0001e20000000800 */
[----:B------:R-:W-:Y:S02]  /*2320*/  FADD R81, R80, R81 ;  /* 0x0000005150517221 */ /* 0x000fe40000000000 */
[----:B------:R-:W-:Y:S01]  /*2330*/  FADD R79, R42, R79 ;  /* 0x0000004f2a4f7221 */ /* 0x000fe20000000000 */
[----:B--2---:R-:W-:Y:S01]  /*2340*/  F2FP.BF16.PACK_AB R40, R49, R48 ;  /* 0x000000303128723e */ /* 0x004fe200000010ff */
[----:B------:R-:W-:Y:S01]  /*2350*/  FMUL R44, R68, 1.4426950216293334961 ;  /* 0x3fb8aa3b442c7820 */ /* 0x000fe20000400000 */
[----:B---3--:R-:W-:Y:S01]  /*2360*/  F2FP.BF16.PACK_AB R42, R46, R47 ;  /* 0x0000002f2e2a723e */ /* 0x008fe200000010ff */
[----:B------:R-:W-:Y:S01]  /*2370*/  FADD R64, R64, -R88 ;  /* 0x8000005840407221 */ /* 0x000fe20000000000 */
[----:B0-----:R-:W-:Y:S01]  /*2380*/  F2FP.BF16.PACK_AB R43, R36, R33 ;  /* 0x00000021242b723e */ /* 0x001fe200000010ff */
[----:B------:R0:W-:Y:S01]  /*2390*/  MUFU.EX2 R67, R45 ;  /* 0x0000002d00437308 */ /* 0x0001e20000000800 */
[----:B------:R-:W-:-:S02]  /*23a0*/  FADD R71, R71, -R87 ;  /* 0x8000005747477221 */ /* 0x000fc40000000000 */
[----:B------:R-:W-:Y:S02]  /*23b0*/  FADD R48, R48, R81 ;  /* 0x0000005130307221 */ /* 0x000fe40000000000 */
[----:B------:R-:W-:Y:S02]  /*23c0*/  FADD R32, R32, R79 ;  /* 0x0000004f20207221 */ /* 0x000fe40000000000 */
[----:B------:R-:W-:Y:S02]  /*23d0*/  FADD R72, R72, -R88 ;  /* 0x8000005848487221 */ /* 0x000fe40000000000 */
[----:B0-----:R-:W-:Y:S01]  /*23e0*/  FMUL R45, R64, 1.4426950216293334961 ;  /* 0x3fb8aa3b402d7820 */ /* 0x001fe20000400000 */
[----:B------:R-:W0:Y:S01]  /*23f0*/  MUFU.EX2 R44, R44 ;  /* 0x0000002c002c7308 */ /* 0x000e220000000800 */
[----:B------:R-:W-:Y:S01]  /*2400*/  FMUL R66, R71, 1.4426950216293334961 ;  /* 0x3fb8aa3b47427820 */ /* 0x000fe20000400000 */
[----:B------:R-:W-:Y:S01]  /*2410*/  HMMA.16816.F32.BF16 R52, R40, R34, R52 ;  /* 0x000000222834723c */ /* 0x000fe20000041834 */
[----:B------:R-:W-:-:S02]  /*2420*/  FADD R48, R49, R48 ;  /* 0x0000003031307221 */ /* 0x000fc40000000000 */
[----:B------:R-:W-:Y:S02]  /*2430*/  FADD R73, R73, -R88 ;  /* 0x8000005849497221 */ /* 0x000fe40000000000 */
[----:B------:R-:W-:Y:S01]  /*2440*/  FMUL R71, R72, 1.4426950216293334961 ;  /* 0x3fb8aa3b48477820 */ /* 0x000fe20000400000 */
[----:B------:R-:W2:Y:S01]  /*2450*/  MUFU.EX2 R37, R37 ;  /* 0x0000002500257308 */ /* 0x000ea20000000800 */
[----:B------:R-:W-:Y:S02]  /*2460*/  FADD R49, R33, R32 ;  /* 0x0000002021317221 */ /* 0x000fe40000000000 */
[----:B------:R-:W3:Y:S01]  /*2470*/  LDSM.16.M88.4 R32, [R120+0x1000] ;  /* 0x001000007820783b */ /* 0x000ee20000000200 */
[----:B------:R-:W-:Y:S02]  /*2480*/  FMUL R72, R73, 1.4426950216293334961 ;  /* 0x3fb8aa3b49487820 */ /* 0x000fe40000400000 */
[----:B------:R-:W-:Y:S02]  /*2490*/  FADD R76, R76, -R88 ;  /* 0x800000584c4c7221 */ /* 0x000fe40000000000 */
[----:B------:R-:W4:Y:S01]  /*24a0*/  MUFU.EX2 R45, R45 ;  /* 0x0000002d002d7308 */ /* 0x000f220000000800 */
[----:B------:R-:W-:-:S02]  /*24b0*/  FMUL R26, R92, R26 ;  /* 0x0000001a5c1a7220 */ /* 0x000fc40000400000 */
[----:B------:R-:W-:Y:S02]  /*24c0*/  FMUL R27, R92, R27 ;  /* 0x0000001b5c1b7220 */ /* 0x000fe40000400000 */
[----:B------:R-:W-:-:S03]  /*24d0*/  FMUL R24, R11, R24 ;  /* 0x000000180b187220 */ /* 0x000fc60000400000 */
[----:B------:R-:W5:Y:S01]  /*24e0*/  MUFU.EX2 R70, R70 ;  /* 0x0000004600467308 */ /* 0x000f620000000800 */
[----:B------:R-:W-:Y:S02]  /*24f0*/  FMUL R25, R11, R25 ;  /* 0x000000190b197220 */ /* 0x000fe40000400000 */
[----:B------:R-:W-:Y:S02]  /*2500*/  FADD R47, R47, R48 ;  /* 0x000000302f2f7221 */ /* 0x000fe40000000000 */
[----:B------:R-:W-:-:S03]  /*2510*/  FMUL R10, R76, 1.4426950216293334961 ;  /* 0x3fb8aa3b4c0a7820 */ /* 0x000fc60000400000 */
[----:B------:R-:W2:Y:S01]  /*2520*/  MUFU.EX2 R71, R71 ;  /* 0x0000004700477308 */ /* 0x000ea20000000800 */
[--C-:B------:R-:W-:Y:S02]  /*2530*/  FADD R77, R77, -R88.reuse ;  /* 0x800000584d4d7221 */ /* 0x100fe40000000000 */
[----:B------:R-:W-:Y:S02]  /*2540*/  FADD R74, R74, -R87 ;  /* 0x800000574a4a7221 */ /* 0x000fe40000000000 */
[----:B------:R-:W-:Y:S01]  /*2550*/  FADD R47, R46, R47 ;  /* 0x0000002f2e2f7221 */ /* 0x000fe20000000000 */
[----:B-1----:R-:W-:Y:S01]  /*2560*/  HMMA.16816.F32.BF16 R24, R56, R60, R24 ;  /* 0x0000003c3818723c */ /* 0x002fe20000041818 */
[----:B------:R-:W-:Y:S01]  /*2570*/  FADD R46, R36, R49 ;  /* 0x00000031242e7221 */ /* 0x000fe20000000000 */
[----:B------:R-:W1:Y:S01]  /*2580*/  MUFU.EX2 R72, R72 ;  /* 0x0000004800487308 */ /* 0x000e620000000800 */
[----:B------:R-:W-:Y:S02]  /*2590*/  FMUL R68, R77, 1.4426950216293334961 ;  /* 0x3fb8aa3b4d447820 */ /* 0x000fe40000400000 */
[----:B------:R-:W-:-:S02]  /*25a0*/  FADD R89, R89, -R88 ;  /* 0x8000005859597221 */ /* 0x000fc40000000000 */
[----:B------:R-:W-:Y:S02]  /*25b0*/  FMUL R60, R74, 1.4426950216293334961 ;  /* 0x3fb8aa3b4a3c7820 */ /* 0x000fe40000400000 */
[----:B0-----:R-:W-:Y:S01]  /*25c0*/  FADD R74, R44, R47 ;  /* 0x0000002f2c4a7221 */ /* 0x001fe20000000000 */
[----:B------:R-:W0:Y:S01]  /*25d0*/  MUFU.EX2 R10, R10 ;  /* 0x0000000a000a7308 */ /* 0x000e220000000800 */
[----:B--2---:R-:W-:Y:S02]  /*25e0*/  FADD R57, R37, R46 ;  /* 0x0000002e25397221 */ /* 0x004fe40000000000 */
[----:B------:R-:W-:Y:S02]  /*25f0*/  FMUL R64, R89, 1.4426950216293334961 ;  /* 0x3fb8aa3b59407820 */ /* 0x000fe40000400000 */
[----:B------:R-:W-:Y:S02]  /*2600*/  FADD R91, R91, -R88 ;  /* 0x800000585b5b7221 */ /* 0x000fe40000000000 */
[----:B------:R-:W-:Y:S01]  /*2610*/  FADD R75, R75, -R87 ;  /* 0x800000574b4b7221 */ /* 0x000fe20000000000 */
[----:B------:R-:W2:Y:S01]  /*2620*/  MUFU.EX2 R68, R68 ;  /* 0x0000004400447308 */ /* 0x000ea20000000800 */
[----:B----4-:R-:W-:-:S02]  /*2630*/  FADD R74, R45, R74 ;  /* 0x0000004a2d4a7221 */ /* 0x010fc40000000000 */
[----:B-----5:R-:W-:Y:S01]  /*2640*/  FADD R76, R70, R57 ;  /* 0x00000039464c7221 */ /* 0x020fe20000000000 */
[----:B------:R-:W-:Y:S01]  /*2650*/  HMMA.16816.F32.BF16 R28, R40, R38, R28 ;  /* 0x00000026281c723c */ /* 0x000fe2000004181c */
[----:B------:R-:W-:-:S03]  /*2660*/  FMUL R73, R91, 1.4426950216293334961 ;  /* 0x3fb8aa3b5b497820 */ /* 0x000fc60000400000 */
[----:B------:R-:W4:Y:S01]  /*2670*/  MUFU.EX2 R66, R66 ;  /* 0x0000004200427308 */ /* 0x000f220000000800 */
[----:B------:R-:W-:-:S07]  /*2680*/  FMUL R61, R75, 1.4426950216293334961 ;  /* 0x3fb8aa3b4b3d7820 */ /* 0x000fce0000400000 */
[----:B------:R-:W-:Y:S01]  /*2690*/  MUFU.EX2 R60, R60 ;  /* 0x0000003c003c7308 */ /* 0x000fe20000000800 */
[----:B------:R-:W-:Y:S01]  /*26a0*/  FADD R39, R71, R74 ;  /* 0x0000004a47277221 */ /* 0x000fe20000000000 */
[----:B------:R-:W-:Y:S01]  /*26b0*/  F2FP.BF16.PACK_AB R36, R45, R44 ;  /* 0x0000002c2d24723e */ /* 0x000fe200000010ff */
[----:B------:R-:W-:-:S05]  /*26c0*/  FADD R76, R67, R76 ;  /* 0x0000004c434c7221 */ /* 0x000fca0000000000 */
[----:B------:R-:W5:Y:S01]  /*26d0*/  MUFU.EX2 R64, R64 ;  /* 0x0000004000407308 */ /* 0x000f620000000800 */
[C---:B-1----:R-:W-:Y:S01]  /*26e0*/  FADD R39, R72.reuse, R39 ;  /* 0x0000002748277221 */ /* 0x042fe20000000000 */
[----:B------:R-:W-:Y:S01]  /*26f0*/  F2FP.BF16.PACK_AB R38, R72, R71 ;  /* 0x000000474826723e */ /* 0x000fe200000010ff */
[----:B------:R-:W-:Y:S01]  /*2700*/  FADD R76, R69, R76 ;  /* 0x0000004c454c7221 */ /* 0x000fe20000000000 */
[----:B------:R-:W-:Y:S01]  /*2710*/  F2FP.BF16.PACK_AB R37, R70, R37 ;  /* 0x000000254625723e */ /* 0x000fe200000010ff */
[----:B------:R-:W-:Y:S01]  /*2720*/  HMMA.16816.F32.BF16 R20, R40, R50, R20 ;  /* 0x000000322814723c */ /* 0x000fe20000041814 */
[----:B------:R-:W1:Y:S02]  /*2730*/  LDSM.16.M88.4 R56, [R120+0x1c00] ;  /* 0x001c00007838783b */ /* 0x000e640000000200 */
[----:B------:R-:W3:Y:S01]  /*2740*/  MUFU.EX2 R73, R73 ;  /* 0x0000004900497308 */ /* 0x000ee20000000800 */
[----:B0-----:R-:W-:Y:S01]  /*2750*/  FADD R71, R10, R39 ;  /* 0x000000270a477221 */ /* 0x001fe20000000000 */
[----:B------:R-:W0:Y:S01]  /*2760*/  LDSM.16.M88.4 R44, [R120+0x1800] ;  /* 0x00180000782c783b */ /* 0x000e220000000200 */
[----:B------:R-:W-:-:S05]  /*2770*/  FADD R75, R65, R76 ;  /* 0x0000004c414b7221 */ /* 0x000fca0000000000 */
[----:B------:R-:W3:Y:S01]  /*2780*/  MUFU.EX2 R61, R61 ;  /* 0x0000003d003d7308 */ /* 0x000ee20000000800 */
[----:B------:R-:W-:Y:S01]  /*2790*/  F2FP.BF16.PACK_AB R39, R69, R67 ;  /* 0x000000434527723e */ /* 0x000fe200000010ff */
[----:B--2---:R-:W-:Y:S01]  /*27a0*/  FADD R71, R68, R71 ;  /* 0x0000004744477221 */ /* 0x004fe20000000000 */
[----:B------:R-:W-:Y:S01]  /*27b0*/  HMMA.16816.F32.BF16 R24, R40, R62, R24 ;  /* 0x0000003e2818723c */ /* 0x000fe20000041818 */
[----:B----4-:R-:W-:Y:S01]  /*27c0*/  FADD R75, R66, R75 ;  /* 0x0000004b424b7221 */ /* 0x010fe20000000000 */
[----:B------:R-:W-:Y:S05]  /*27d0*/  LDSM.16.M88.4 R48, [R120+0x1400] ;  /* 0x001400007830783b */ /* 0x000fea0000000200 */
[----:B-----5:R-:W-:-:S02]  /*27e0*/  FADD R40, R64, R71 ;  /* 0x0000004740287221 */ /* 0x020fc40000000000 */
[----:B------:R-:W-:Y:S01]  /*27f0*/  FADD R42, R60, R75 ;  /* 0x0000004b3c2a7221 */ /* 0x000fe20000000000 */
[----:B---3--:R-:W-:Y:S07]  /*2800*/  HMMA.16816.F32.BF16 R52, R36, R32, R52 ;  /* 0x000000202434723c */ /* 0x008fee0000041834 */
[----:B------:R-:W-:Y:S02]  /*2810*/  FADD R32, R73, R40 ;  /* 0x0000002849207221 */ /* 0x000fe40000000000 */
[----:B------:R-:W-:-:S03]  /*2820*/  FADD R33, R61, R42 ;  /* 0x0000002a3d217221 */ /* 0x000fc60000000000 */
[----:B------:R-:W2:Y:S04]  /*2830*/  SHFL.BFLY PT, R63, R32, 0x2, 0x1f ;  /* 0x0c401f00203f7f89 */ /* 0x000ea800000e0000 */
[----:B------:R-:W3:Y:S01]  /*2840*/  SHFL.BFLY PT, R62, R33, 0x2, 0x1f ;  /* 0x0c401f00213e7f89 */ /* 0x000ee200000e0000 */
[----:B------:R-:W-:Y:S01]  /*2850*/  F2FP.BF16.PACK_AB R40, R68, R10 ;  /* 0x0000000a4428723e */ /* 0x000fe200000010ff */
[----:B------:R-:W-:Y:S01]  /*2860*/  UIADD3 UR4, UP0, UR4, 0x40, URZ ;  /* 0x0000004004047890 */ /* 0x000fe2000ff1e03f */
[----:B-1----:R-:W-:Y:S03]  /*2870*/  HMMA.16816.F32.BF16 R24, R36, R56, R24 ;  /* 0x000000382418723c */ /* 0x002fe60000041818 */
[----:B------:R-:W-:-:S05]  /*2880*/  UIADD3.X UR5, URZ, UR5, URZ, UP0, !UPT ;  /* 0x000000053f057290 */ /* 0x000fca00087fe43f */
[----:B0-----:R-:W-:Y:S01]  /*2890*/  HMMA.16816.F32.BF16 R28, R36, R44, R28 ;  /* 0x0000002c241c723c */ /* 0x001fe2000004181c */
[----:B--2---:R-:W-:Y:S02]  /*28a0*/  FADD R63, R32, R63 ;  /* 0x0000003f203f7221 */ /* 0x004fe40000000000 */
[----:B---3--:R-:W-:-:S03]  /*28b0*/  FADD R62, R33, R62 ;  /* 0x0000003e213e7221 */ /* 0x008fc60000000000 */
[----:B------:R-:W0:Y:S02]  /*28c0*/  SHFL.BFLY PT, R10, R63, 0x1, 0x1f ;  /* 0x0c201f003f0a7f89 */ /* 0x000e2400000e0000 */
[----:B------:R-:W-:Y:S02]  /*28d0*/  HMMA.16816.F32.BF16 R20, R36, R48, R20 ;  /* 0x000000302414723c */ /* 0x000fe40000041814 */
[----:B------:R-:W1:Y:S01]  /*28e0*/  SHFL.BFLY PT, R33, R62, 0x1, 0x1f ;  /* 0x0c201f003e217f89 */ /* 0x000e6200000e0000 */
[----:B------:R-:W-:Y:S01]  /*28f0*/  IMAD.U32 R32, RZ, RZ, UR5 ;  /* 0x00000005ff207e24 */ /* 0x000fe2000f8e00ff */
[----:B------:R-:W-:-:S04]  /*2900*/  ISETP.LE.U32.AND P0, PT, R123, UR4, PT ;  /* 0x000000047b007c0c */ /* 0x000fc8000bf03070 */
[----:B------:R-:W-:Y:S02]  /*2910*/  ISETP.GE.U32.AND.EX P0, PT, R32, RZ, PT, P0 ;  /* 0x000000ff2000720c */ /* 0x000fe40003f06100 */
[----:B------:R-:W-:Y:S02]  /*2920*/  F2FP.BF16.PACK_AB R41, R66, R65 ;  /* 0x000000414229723e */ /* 0x000fe400000010ff */
[----:B------:R-:W-:Y:S02]  /*2930*/  F2FP.BF16.PACK_AB R42, R73, R64 ;  /* 0x00000040492a723e */ /* 0x000fe400000010ff */
[----:B------:R-:W-:-:S07]  /*2940*/  F2FP.BF16.PACK_AB R43, R61, R60 ;  /* 0x0000003c3d2b723e */ /* 0x000fce00000010ff */
[----:B------:R-:W-:Y:S01]  /*2950*/  HMMA.16816.F32.BF16 R36, R40, R34, R52 ;  /* 0x000000222824723c */ /* 0x000fe20000041834 */
[----:B0-----:R-:W-:Y:S02]  /*2960*/  FADD R10, R63, R10 ;  /* 0x0000000a3f0a7221 */ /* 0x001fe40000000000 */
[----:B-1----:R-:W-:-:S04]  /*2970*/  FADD R33, R62, R33 ;  /* 0x000000213e217221 */ /* 0x002fc80000000000 */
[----:B------:R-:W-:Y:S01]  /*2980*/  IMAD.MOV.U32 R35, RZ, RZ, 0x40 ;  /* 0x00000040ff237424 */ /* 0x000fe200078e00ff */
[----:B------:R-:W-:Y:S01]  /*2990*/  HMMA.16816.F32.BF16 R20, R40, R50, R20 ;  /* 0x000000322814723c */ /* 0x000fe20000041814 */
[----:B------:R-:W-:Y:S01]  /*29a0*/  FFMA R9, R11, R9, R10 ;  /* 0x000000090b097223 */ /* 0x000fe2000000000a */
[----:B------:R-:W-:Y:S01]  /*29b0*/  MOV R11, R88 ;  /* 0x00000058000b7202 */ /* 0x000fe20000000f00 */
[C---:B------:R-:W-:Y:S02]  /*29c0*/  IMAD R2, R35.reuse, c[0x0][0x1b4], R2 ;  /* 0x00006d0023027a24 */ /* 0x040fe400078e0202 */
[----:B------:R-:W-:-:S03]  /*29d0*/  IMAD R6, R35, c[0x0][0x1a4], R6 ;  /* 0x0000690023067a24 */ /* 0x000fc600078e0206 */
[----:B------:R-:W-:Y:S01]  /*29e0*/  HMMA.16816.F32.BF16 R28, R40, R46, R28 ;  /* 0x0000002e281c723c */ /* 0x000fe2000004181c */
[----:B------:R-:W-:Y:S02]  /*29f0*/  FFMA R3, R92, R3, R33 ;  /* 0x000000035c037223 */ /* 0x000fe40000000021 */
[----:B------:R-:W-:-:S05]  /*2a00*/  IMAD.MOV.U32 R10, RZ, RZ, R87 ;  /* 0x000000ffff0a7224 */ /* 0x000fca00078e0057 */
[----:B------:R-:W-:Y:S01]  /*2a10*/  HMMA.16816.F32.BF16 R24, R40, R58, R24 ;  /* 0x0000003a2818723c */ /* 0x000fe20000041818 */
[----:B------:R-:W-:Y:S01]  /*2a20*/  @P0 CALL.REL.NOINC `(.L_x_0) ;  /* 0x0000001000000944 */ /* 0x000fe20003c00000 */
[----:B------:R-:W-:Y:S06]  /*2a30*/  BRA `(.L_x_1) ;  /* 0xffffe17000007947 */ /* 0x000fec000383ffff */
.L_x_0:
[----:B------:R-:W-:-:S05]  /*2a40*/  NOP ;  /* 0x0000000000007918 */ /* 0x000fca0000000000 */
[----:B------:R-:W1:Y:S01]  /*2a50*/  S2R R33, SR_CTAID.Y ;  /* 0x0000000000217919 */ /* 0x000e620000002600 */
[C---:B0-----:R-:W-:Y:S01]  /*2a60*/  LOP3.LUT R0, R122.reuse, 0xc0, RZ, 0xc0, !PT ;  /* 0x000000c07a007812 */ /* 0x041fe200078ec0ff */
[----:B------:R-:W-:Y:S01]  /*2a70*/  IMAD.MOV.U32 R13, RZ, RZ, R9 ;  /* 0x000000ffff0d7224 */ /* 0x000fe200078e0009 */
[C---:B------:R-:W-:Y:S01]  /*2a80*/  SHF.L.U32 R4, R122.reuse, 0x6, RZ ;  /* 0x000000067a047819 */ /* 0x040fe200000006ff */
[----:B------:R-:W-:Y:S01]  /*2a90*/  IMAD.SHL.U32 R11, R122, 0x8, RZ ;  /* 0x000000087a0b7824 */ /* 0x000fe200078e00ff */
[----:B------:R-:W-:Y:S01]  /*2aa0*/  ISETP.NE.U32.AND P0, PT, R0, RZ, PT ;  /* 0x000000ff0000720c */ /* 0x000fe20003f05070 */
[----:B------:R-:W-:Y:S01]  /*2ab0*/  IMAD R8, R119, c[0x0][0x1c4], RZ ;  /* 0x0000710077087a24 */ /* 0x000fe200078e02ff */
[C---:B------:R-:W-:Y:S01]  /*2ac0*/  FSETP.GEU.AND P2, PT, R13.reuse, 1.175494350822287508e-38, PT ;  /* 0x008000000d00780b */ /* 0x040fe20003f4e000 */
[----:B------:R-:W-:Y:S01]  /*2ad0*/  FMUL R0, R13, 8388608 ;  /* 0x4b0000000d007820 */ /* 0x000fe20000400000 */
[C---:B------:R-:W-:Y:S01]  /*2ae0*/  LOP3.LUT R7, R11.reuse, 0x380, RZ, 0xc0, !PT ;  /* 0x000003800b077812 */ /* 0x040fe200078ec0ff */
[----:B------:R-:W-:Y:S01]  /*2af0*/  IMAD.SHL.U32 R5, R8, 0x2, RZ ;  /* 0x0000000208057824 */ /* 0x000fe200078e00ff */
[----:B------:R-:W-:Y:S01]  /*2b00*/  MOV R32, R30 ;  /* 0x0000001e00207202 */ /* 0x000fe20000000f00 */
[----:B------:R-:W-:Y:S01]  /*2b10*/  IMAD.SHL.U32 R10, R122, 0x4, RZ ;  /* 0x000000047a0a7824 */ /* 0x000fe200078e00ff */
[----:B------:R-:W-:Y:S01]  /*2b20*/  FSEL R0, R0, R13, !P2 ;  /* 0x0000000d00007208 */ /* 0x000fe20005000000 */
[----:B------:R-:W-:Y:S01]  /*2b30*/  IMAD R124, R124, 0x10, R7 ;  /* 0x000000107c7c7824 */ /* 0x000fe200078e0207 */
[----:B------:R-:W-:Y:S01]  /*2b40*/  SHF.R.S32.HI R7, RZ, 0x2, R122 ;  /* 0x00000002ff077819 */ /* 0x000fe2000001147a */
[----:B------:R-:W-:Y:S01]  /*2b50*/  IMAD.MOV.U32 R14, RZ, RZ, R28 ;  /* 0x000000ffff0e7224 */ /* 0x000fe200078e001c */
[----:B------:R-:W-:Y:S01]  /*2b60*/  MOV R30, R26 ;  /* 0x0000001a001e7202 */ /* 0x000fe20000000f00 */
[----:B------:R-:W-:Y:S01]  /*2b70*/  IMAD.MOV.U32 R28, RZ, RZ, R3 ;  /* 0x000000ffff1c7224 */ /* 0x000fe200078e0003 */
[----:B------:R-:W-:Y:S01]  /*2b80*/  LOP3.LUT R11, R11, 0x38, RZ, 0xc0, !PT ;  /* 0x000000380b0b7812 */ /* 0x000fe200078ec0ff */
[----:B------:R-:W-:Y:S01]  /*2b90*/  IMAD.HI R3, R8, 0x2, RZ ;  /* 0x0000000208037827 */ /* 0x000fe200078e02ff */
[--C-:B------:R-:W-:Y:S01]  /*2ba0*/  SHF.R.U32.HI R9, RZ, 0x1, R122.reuse ;  /* 0x00000001ff097819 */ /* 0x100fe2000001167a */
[----:B------:R-:W-:Y:S01]  /*2bb0*/  BAR.SYNC.DEFER_BLOCKING 0x0 ;  /* 0x0000000000007b1d */ /* 0x000fe20000010000 */
[----:B------:R-:W-:Y:S01]  /*2bc0*/  FSETP.GT.AND P1, PT, |R13|, 8.50705917302346158658e+37, PT ;  /* 0x7e8000000d00780b */ /* 0x000fe20003f24200 */
[----:B-1----:R-:W-:Y:S01]  /*2bd0*/  IMAD R6, R33, c[0x0][0x1c0], RZ ;  /* 0x0000700021067a24 */ /* 0x002fe200078e02ff */
[----:B------:R-:W-:Y:S01]  /*2be0*/  SHF.R.S32.HI R12, RZ, 0x3, R122 ;  /* 0x00000003ff0c7819 */ /* 0x000fe2000001147a */
[----:B------:R-:W-:Y:S01]  /*2bf0*/  IMAD.MOV.U32 R18, RZ, RZ, R36 ;  /* 0x000000ffff127224 */ /* 0x000fe200078e0024 */
[----:B------:R-:W-:Y:S01]  /*2c00*/  LOP3.LUT R122, R122, 0x8, RZ, 0xc0, !PT ;  /* 0x000000087a7a7812 */ /* 0x000fe200078ec0ff */
[----:B------:R-:W-:Y:S01]  /*2c10*/  IMAD.SHL.U32 R2, R6, 0x2, RZ ;  /* 0x0000000206027824 */ /* 0x000fe200078e00ff */
[----:B------:R-:W-:Y:S01]  /*2c20*/  FSETP.GEU.AND P5, PT, |R28|, 1.175494350822287508e-38, PT ;  /* 0x008000001c00780b */ /* 0x000fe20003fae200 */
[----:B------:R-:W-:Y:S01]  /*2c30*/  IMAD.MOV.U32 R34, RZ, RZ, R23 ;  /* 0x000000ffff227224 */ /* 0x000fe200078e0017 */
[----:B------:R-:W-:Y:S01]  /*2c40*/  MOV R36, R22 ;  /* 0x0000001600247202 */ /* 0x000fe20000000f00 */
[----:B------:R-:W-:Y:S01]  /*2c50*/  IMAD.MOV.U32 R40, RZ, RZ, 0x3dc6b27f ;  /* 0x3dc6b27fff287424 */ /* 0x000fe200078e00ff */
[----:B------:R-:W-:Y:S01]  /*2c60*/  IADD3 R2, P3, P4, R5, c[0x0][0x178], R2 ;  /* 0x00005e0005027a10 */ /* 0x000fe20007c7e002 */
[----:B------:R-:W-:Y:S01]  /*2c70*/  IMAD R121, R121, c[0x0][0x1c8], RZ ;  /* 0x0000720079797a24 */ /* 0x000fe200078e02ff */
[----:B------:R-:W-:Y:S01]  /*2c80*/  LOP3.LUT R5, R4, 0x440, RZ, 0xc0, !PT ;  /* 0x0000044004057812 */ /* 0x000fe200078ec0ff */
[----:B------:R-:W-:Y:S01]  /*2c90*/  @P1 FMUL R24, R24, 0.25 ;  /* 0x3e80000018181820 */ /* 0x000fe20000400000 */
[----:B------:R-:W-:Y:S01]  /*2ca0*/  IADD3 R4, R0, -0x3f3504f3, RZ ;  /* 0xc0cafb0d00047810 */ /* 0x000fe20007ffe0ff */
[----:B------:R-:W-:Y:S01]  /*2cb0*/  @P1 FMUL R25, R25, 0.25 ;  /* 0x3e80000019191820 */ /* 0x000fe20000400000 */
[----:B------:R-:W-:Y:S01]  /*2cc0*/  LOP3.LUT R26, R5, 0x1f8, R10, 0x78, !PT ;  /* 0x000001f8051a7812 */ /* 0x000fe200078e780a */
[----:B------:R-:W-:Y:S01]  /*2cd0*/  @P1 FMUL R29, R29, 0.25 ;  /* 0x3e8000001d1d1820 */ /* 0x000fe20000400000 */
[----:B------:R-:W-:Y:S01]  /*2ce0*/  SGXT R5, R7, 0x1 ;  /* 0x000000010705781a */ /* 0x000fe20000000200 */
[----:B------:R-:W-:Y:S01]  /*2cf0*/  @P1 FMUL R14, R14, 0.25 ;  /* 0x3e8000000e0e1820 */ /* 0x000fe20000400000 */
[----:B------:R-:W-:Y:S01]  /*2d00*/  LOP3.LUT R7, R4, 0xff800000, RZ, 0xc0, !PT ;  /* 0xff80000004077812 */ /* 0x000fe200078ec0ff */
[----:B------:R-:W-:Y:S01]  /*2d10*/  @P1 FMUL R21, R21, 0.25 ;  /* 0x3e80000015151820 */ /* 0x000fe20000400000 */
[----:B------:R-:W-:Y:S01]  /*2d20*/  LOP3.LUT R4, R5, 0x440, RZ, 0xc0, !PT ;  /* 0x0000044005047812 */ /* 0x000fe200078ec0ff */
[----:B------:R-:W-:Y:S01]  /*2d30*/  @P1 FMUL R20, R20, 0.25 ;  /* 0x3e80000014141820 */ /* 0x000fe20000400000 */
[----:B------:R-:W0:Y:S01]  /*2d40*/  I2F R5, R7 ;  /* 0x0000000700057306 */ /* 0x000e220000201400 */
[----:B------:R-:W-:Y:S01]  /*2d50*/  LOP3.LUT R10, R10, 0xc0, RZ, 0xc0, !PT ;  /* 0x000000c00a0a7812 */ /* 0x000fe200078ec0ff */
[----:B------:R-:W-:Y:S01]  /*2d60*/  @P1 FMUL R18, R18, 0.25 ;  /* 0x3e80000012121820 */ /* 0x000fe20000400000 */
[----:B------:R-:W-:Y:S01]  /*2d70*/  LOP3.LUT R125, R125, 0xf8, RZ, 0xc0, !PT ;  /* 0x000000f87d7d7812 */ /* 0x000fe200078ec0ff */
[----:B------:R-:W-:Y:S01]  /*2d80*/  @P1 FMUL R37, R37, 0.25 ;  /* 0x3e80000025251820 */ /* 0x000fe20000400000 */
[----:B------:R-:W-:-:S02]  /*2d90*/  IADD3 R11, R11, R10, RZ ;  /* 0x0000000a0b0b7210 */ /* 0x000fc40007ffe0ff */
[----:B------:R-:W-:Y:S01]  /*2da0*/  LOP3.LUT R10, R4, 0x40, R9, 0x78, !PT ;  /* 0x00000040040a7812 */ /* 0x000fe200078e7809 */
[----:B------:R-:W-:Y:S01]  /*2db0*/  IMAD.HI R4, R6, 0x2, RZ ;  /* 0x0000000206047827 */ /* 0x000fe200078e02ff */
[----:B------:R-:W-:Y:S02]  /*2dc0*/  FSEL R6, RZ, -23, P2 ;  /* 0xc1b80000ff067808 */ /* 0x000fe40001000000 */
[C---:B------:R-:W-:Y:S01]  /*2dd0*/  FSETP.GEU.AND P2, PT, |R13|.reuse, 1.175494350822287508e-38, PT ;  /* 0x008000000d00780b */ /* 0x040fe20003f4e200 */
[----:B------:R-:W-:Y:S01]  /*2de0*/  @P1 FMUL R13, R13, 0.25 ;  /* 0x3e8000000d0d1820 */ /* 0x000fe20000400000 */
[----:B------:R-:W-:Y:S02]  /*2df0*/  IADD3.X R4, R3, c[0x0][0x17c], R4, P3, P4 ;  /* 0x00005f0003047a10 */ /* 0x000fe40001fe8404 */
[----:B------:R-:W-:Y:S01]  /*2e00*/  FSETP.GEU.AND P4, PT, R28, 1.175494350822287508e-38, PT ;  /* 0x008000001c00780b */ /* 0x000fe20003f8e000 */
[----:B0-----:R-:W-:Y:S01]  /*2e10*/  FFMA.FTZ R6, R5, 1.1920928955078125e-07, R6 ;  /* 0x3400000005067823 */ /* 0x001fe20000010006 */
[----:B------:R-:W-:Y:S01]  /*2e20*/  SGXT R9, R12, 0x1 ;  /* 0x000000010c09781a */ /* 0x000fe20000000200 */
[C---:B------:R-:W-:Y:S01]  /*2e30*/  FMUL R5, R28.reuse, 8388608 ;  /* 0x4b0000001c057820 */ /* 0x040fe20000400000 */
[----:B------:R-:W-:-:S02]  /*2e40*/  FSETP.GT.AND P3, PT, |R28|, 8.50705917302346158658e+37, PT ;  /* 0x7e8000001c00780b */ /* 0x000fc40003f64200 */
[----:B------:R-:W-:Y:S02]  /*2e50*/  LOP3.LUT R9, R9, 0x808, RZ, 0xc0, !PT ;  /* 0x0000080809097812 */ /* 0x000fe400078ec0ff */
[----:B------:R-:W-:Y:S01]  /*2e60*/  FSEL R5, R5, R28, !P4 ;  /* 0x0000001c05057208 */ /* 0x000fe20006000000 */
[----:B------:R-:W-:Y:S01]  /*2e70*/  @!P2 FMUL R13, R13, 16777216 ;  /* 0x4b8000000d0da820 */ /* 0x000fe20000400000 */
[----:B------:R-:W-:Y:S01]  /*2e80*/  IADD3 R124, R9, R10, R124 ;  /* 0x0000000a097c7210 */ /* 0x000fe20007ffe07c */
[----:B------:R-:W-:Y:S01]  /*2e90*/  @!P2 FMUL R24, R24, 16777216 ;  /* 0x4b8000001818a820 */ /* 0x000fe20000400000 */
[----:B------:R-:W-:Y:S01]  /*2ea0*/  IADD3 R8, R5, -0x3f3504f3, RZ ;  /* 0xc0cafb0d05087810 */ /* 0x000fe20007ffe0ff */
[----:B------:R-:W-:Y:S01]  /*2eb0*/  @!P2 FMUL R25, R25, 16777216 ;  /* 0x4b8000001919a820 */ /* 0x000fe20000400000 */
[----:B------:R-:W-:Y:S01]  /*2ec0*/  LEA.HI R3, R122, R11, RZ, 0x1f ;  /* 0x0000000b7a037211 */ /* 0x000fe200078ff8ff */
[----:B------:R-:W-:Y:S01]  /*2ed0*/  @!P2 FMUL R29, R29, 16777216 ;  /* 0x4b8000001d1da820 */ /* 0x000fe20000400000 */
[----:B------:R-:W-:Y:S01]  /*2ee0*/  LOP3.LUT R10, R8, 0xff800000, RZ, 0xc0, !PT ;  /* 0xff800000080a7812 */ /* 0x000fe200078ec0ff */
[----:B------:R-:W0:Y:S01]  /*2ef0*/  MUFU.RCP R11, R13 ;  /* 0x0000000d000b7308 */ /* 0x000e220000001000 */
[----:B------:R-:W-:Y:S01]  /*2f00*/  @P3 FMUL R28, R28, 0.25 ;  /* 0x3e8000001c1c3820 */ /* 0x000fe20000400000 */
[----:B------:R-:W-:Y:S01]  /*2f10*/  FSEL R8, RZ, -23, P4 ;  /* 0xc1b80000ff087808 */ /* 0x000fe20002000000 */
[----:B------:R-:W-:Y:S01]  /*2f20*/  @!P2 FMUL R14, R14, 16777216 ;  /* 0x4b8000000e0ea820 */ /* 0x000fe20000400000 */
[----:B------:R-:W-:Y:S01]  /*2f30*/  IADD3 R7, R0, -R7, RZ ;  /* 0x8000000700077210 */ /* 0x000fe20007ffe0ff */
[----:B------:R-:W-:Y:S01]  /*2f40*/  @!P5 FMUL R28, R28, 16777216 ;  /* 0x4b8000001c1cd820 */ /* 0x000fe20000400000 */
[----:B------:R-:W-:Y:S01]  /*2f50*/  ISETP.GE.U32.AND P1, PT, R5, 0x7f800000, PT ;  /* 0x7f8000000500780c */ /* 0x000fe20003f26070 */
[----:B------:R-:W-:Y:S01]  /*2f60*/  @!P2 FMUL R21, R21, 16777216 ;  /* 0x4b8000001515a820 */ /* 0x000fe20000400000 */
[----:B------:R-:W1:Y:S01]  /*2f70*/  I2F R9, R10 ;  /* 0x0000000a00097306 */ /* 0x000e620000201400 */
[----:B------:R-:W-:-:S02]  /*2f80*/  @!P2 FMUL R20, R20, 16777216 ;  /* 0x4b8000001414a820 */ /* 0x000fc40000400000 */
[----:B------:R-:W-:Y:S02]  /*2f90*/  @!P2 FMUL R18, R18, 16777216 ;  /* 0x4b8000001212a820 */ /* 0x000fe40000400000 */
[----:B------:R-:W-:Y:S01]  /*2fa0*/  @!P2 FMUL R37, R37, 16777216 ;  /* 0x4b8000002525a820 */ /* 0x000fe20000400000 */
[----:B------:R-:W-:Y:S01]  /*2fb0*/  ISETP.GE.U32.AND P2, PT, R0, 0x7f800000, PT ;  /* 0x7f8000000000780c */ /* 0x000fe20003f46070 */
[----:B------:R-:W-:Y:S02]  /*2fc0*/  @P3 FMUL R27, R27, 0.25 ;  /* 0x3e8000001b1b3820 */ /* 0x000fe40000400000 */
[----:B0-----:R-:W-:Y:S02]  /*2fd0*/  FMUL R13, R11, R24 ;  /* 0x000000180b0d7220 */ /* 0x001fe40000400000 */
[----:B------:R-:W-:Y:S02]  /*2fe0*/  @P3 FMUL R30, R30, 0.25 ;  /* 0x3e8000001e1e3820 */ /* 0x000fe40000400000 */
[----:B------:R-:W-:-:S02]  /*2ff0*/  @P3 FMUL R31, R31, 0.25 ;  /* 0x3e8000001f1f3820 */ /* 0x000fc40000400000 */
[----:B------:R-:W-:Y:S02]  /*3000*/  @P3 FMUL R32, R32, 0.25 ;  /* 0x3e80000020203820 */ /* 0x000fe40000400000 */
[----:B-1----:R-:W-:Y:S02]  /*3010*/  FFMA.FTZ R24, R9, 1.1920928955078125e-07, R8 ;  /* 0x3400000009187823 */ /* 0x002fe40000010008 */
[----:B------:R-:W0:Y:S01]  /*3020*/  MUFU.RCP R9, R28 ;  /* 0x0000001c00097308 */ /* 0x000e220000001000 */
[----:B------:R-:W-:Y:S02]  /*3030*/  @P3 FMUL R34, R34, 0.25 ;  /* 0x3e80000022223820 */ /* 0x000fe40000400000 */
[----:B------:R-:W-:Y:S02]  /*3040*/  @P3 FMUL R36, R36, 0.25 ;  /* 0x3e80000024243820 */ /* 0x000fe40000400000 */
[----:B------:R-:W-:Y:S02]  /*3050*/  @P3 FMUL R39, R39, 0.25 ;  /* 0x3e80000027273820 */ /* 0x000fe40000400000 */
[----:B------:R-:W-:-:S02]  /*3060*/  FMUL R12, R11, R25 ;  /* 0x000000190b0c7220 */ /* 0x000fc40000400000 */
[C---:B------:R-:W-:Y:S02]  /*3070*/  FMUL R15, R11.reuse, R29 ;  /* 0x0000001d0b0f7220 */ /* 0x040fe40000400000 */
[C---:B------:R-:W-:Y:S02]  /*3080*/  FMUL R14, R11.reuse, R14 ;  /* 0x0000000e0b0e7220 */ /* 0x040fe40000400000 */
[C---:B------:R-:W-:Y:S01]  /*3090*/  FMUL R17, R11.reuse, R20 ;  /* 0x000000140b117220 */ /* 0x040fe20000400000 */
[----:B------:R-:W-:Y:S01]  /*30a0*/  F2FP.BF16.PACK_AB R23, R12, R15 ;  /* 0x0000000f0c17723e */ /* 0x000fe200000010ff */
[C---:B------:R-:W-:Y:S02]  /*30b0*/  FMUL R18, R11.reuse, R18 ;  /* 0x000000120b127220 */ /* 0x040fe40000400000 */
[----:B------:R-:W-:Y:S01]  /*30c0*/  FMUL R16, R11, R21 ;  /* 0x000000150b107220 */ /* 0x000fe20000400000 */
[----:B------:R-:W-:Y:S01]  /*30d0*/  F2FP.BF16.PACK_AB R21, R13, R14 ;  /* 0x0000000e0d15723e */ /* 0x000fe200000010ff */
[----:B------:R-:W-:Y:S01]  /*30e0*/  @P3 FMUL R38, R38, 0.25 ;  /* 0x3e80000026263820 */ /* 0x000fe20000400000 */
[----:B------:R-:W-:Y:S01]  /*30f0*/  F2FP.BF16.PACK_AB R20, R17, R18 ;  /* 0x000000121114723e */ /* 0x000fe200000010ff */
[----:B------:R-:W-:-:S02]  /*3100*/  FMUL R11, R11, R37 ;  /* 0x000000250b0b7220 */ /* 0x000fc40000400000 */
[----:B------:R-:W-:Y:S02]  /*3110*/  @!P5 FMUL R27, R27, 16777216 ;  /* 0x4b8000001b1bd820 */ /* 0x000fe40000400000 */
[----:B------:R-:W-:Y:S01]  /*3120*/  @!P5 FMUL R30, R30, 16777216 ;  /* 0x4b8000001e1ed820 */ /* 0x000fe20000400000 */
[----:B------:R-:W-:Y:S01]  /*3130*/  F2FP.BF16.PACK_AB R22, R16, R11 ;  /* 0x0000000b1016723e */ /* 0x000fe200000010ff */
[----:B------:R-:W-:Y:S01]  /*3140*/  @!P5 FMUL R31, R31, 16777216 ;  /* 0x4b8000001f1fd820 */ /* 0x000fe20000400000 */
[----:B------:R1:W-:Y:S01]  /*3150*/  STS.64 [R26], R20 ;  /* 0x000000141a007388 */ /* 0x0003e20000000a00 */
[----:B------:R-:W-:Y:S02]  /*3160*/  @!P5 FMUL R32, R32, 16777216 ;  /* 0x4b8000002020d820 */ /* 0x000fe40000400000 */
[----:B------:R-:W-:Y:S01]  /*3170*/  @!P5 FMUL R34, R34, 16777216 ;  /* 0x4b8000002222d820 */ /* 0x000fe20000400000 */
[----:B------:R2:W-:Y:S01]  /*3180*/  STS.64 [R26+0x200], R22 ;  /* 0x000200161a007388 */ /* 0x0005e20000000a00 */
[----:B------:R-:W-:-:S02]  /*3190*/  @!P5 FMUL R36, R36, 16777216 ;  /* 0x4b8000002424d820 */ /* 0x000fc40000400000 */
[----:B------:R-:W-:Y:S02]  /*31a0*/  @!P5 FMUL R39, R39, 16777216 ;  /* 0x4b8000002727d820 */ /* 0x000fe40000400000 */
[----:B------:R-:W-:Y:S02]  /*31b0*/  @!P5 FMUL R38, R38, 16777216 ;  /* 0x4b8000002626d820 */ /* 0x000fe40000400000 */
[C---:B0-----:R-:W-:Y:S01]  /*31c0*/  FMUL R11, R9.reuse, R27 ;  /* 0x0000001b090b7220 */ /* 0x041fe20000400000 */
[----:B-1----:R-:W-:Y:S01]  /*31d0*/  LOP3.LUT R20, R124, 0x8, RZ, 0x3c, !PT ;  /* 0x000000087c147812 */ /* 0x002fe200078e3cff */
[C---:B------:R-:W-:Y:S02]  /*31e0*/  FMUL R12, R9.reuse, R30 ;  /* 0x0000001e090c7220 */ /* 0x040fe40000400000 */
[C---:B------:R-:W-:Y:S02]  /*31f0*/  FMUL R14, R9.reuse, R31 ;  /* 0x0000001f090e7220 */ /* 0x040fe40000400000 */
[----:B------:R-:W-:-:S02]  /*3200*/  FMUL R13, R9, R32 ;  /* 0x00000020090d7220 */ /* 0x000fc40000400000 */
[----:B------:R-:W-:Y:S01]  /*3210*/  FMUL R15, R9, R34 ;  /* 0x00000022090f7220 */ /* 0x000fe20000400000 */
[----:B------:R-:W-:Y:S01]  /*3220*/  F2FP.BF16.PACK_AB R19, R11, R14 ;  /* 0x0000000e0b13723e */ /* 0x000fe200000010ff */
[C---:B------:R-:W-:Y:S01]  /*3230*/  FMUL R16, R9.reuse, R36 ;  /* 0x0000002409107220 */ /* 0x040fe20000400000 */
[----:B------:R-:W-:Y:S01]  /*3240*/  F2FP.BF16.PACK_AB R17, R12, R13 ;  /* 0x0000000d0c11723e */ /* 0x000fe200000010ff */
[C---:B------:R-:W-:Y:S01]  /*3250*/  FMUL R18, R9.reuse, R39 ;  /* 0x0000002709127220 */ /* 0x040fe20000400000 */
[----:B------:R-:W-:Y:S01]  /*3260*/  LOP3.LUT R12, R26, 0x8, RZ, 0x3c, !PT ;  /* 0x000000081a0c7812 */ /* 0x000fe200078e3cff */
[----:B------:R-:W-:Y:S02]  /*3270*/  FMUL R9, R9, R38 ;  /* 0x0000002609097220 */ /* 0x000fe40000400000 */
[----:B------:R-:W-:Y:S01]  /*3280*/  FADD R7, R7, -1 ;  /* 0xbf80000007077421 */ /* 0x000fe20000000000 */
[----:B------:R-:W-:Y:S01]  /*3290*/  F2FP.BF16.PACK_AB R18, R15, R18 ;  /* 0x000000120f12723e */ /* 0x000fe200000010ff */
[----:B------:R-:W-:Y:S01]  /*32a0*/  IMAD.IADD R10, R5, 0x1, -R10 ;  /* 0x00000001050a7824 */ /* 0x000fe200078e0a0a */
[----:B------:R-:W-:Y:S01]  /*32b0*/  F2FP.BF16.PACK_AB R16, R16, R9 ;  /* 0x000000091010723e */ /* 0x000fe200000010ff */
[----:B------:R-:W-:-:S02]  /*32c0*/  FFMA.FTZ R8, R7, R40, -0.16845393180847167969 ;  /* 0xbe2c7f3007087423 */ /* 0x000fc40000010028 */
[----:B------:R-:W-:Y:S01]  /*32d0*/  STS.64 [R12+0xa00], R18 ;  /* 0x000a00120c007388 */ /* 0x000fe20000000a00 */
[----:B------:R-:W-:Y:S02]  /*32e0*/  FADD R25, R10, -1 ;  /* 0xbf8000000a197421 */ /* 0x000fe40000000000 */
[----:B------:R-:W-:Y:S01]  /*32f0*/  FFMA.FTZ R8, R7, R8, 0.1716887056827545166 ;  /* 0x3e2fcf2a07087423 */ /* 0x000fe20000010008 */
[----:B------:R0:W-:Y:S01]  /*3300*/  STS.64 [R12+0x800], R16 ;  /* 0x000800100c007388 */ /* 0x0001e20000000a00 */
[----:B------:R-:W-:Y:S02]  /*3310*/  FFMA.FTZ R10, R25, R40, -0.16845393180847167969 ;  /* 0xbe2c7f30190a7423 */ /* 0x000fe40000010028 */
[----:B------:R-:W-:Y:S01]  /*3320*/  FFMA.FTZ R8, R7, R8, -0.17900948226451873779 ;  /* 0xbe374e4307087423 */ /* 0x000fe20000010008 */
[----:B------:R-:W-:Y:S01]  /*3330*/  BAR.SYNC.DEFER_BLOCKING 0x0 ;  /* 0x0000000000007b1d */ /* 0x000fe20000010000 */
[----:B------:R-:W-:Y:S02]  /*3340*/  FFMA.FTZ R10, R25, R10, 0.1716887056827545166 ;  /* 0x3e2fcf2a190a7423 */ /* 0x000fe4000001000a */
[----:B------:R-:W-:-:S02]  /*3350*/  FFMA.FTZ R8, R7, R8, 0.20512372255325317383 ;  /* 0x3e520bf407087423 */ /* 0x000fc40000010008 */
[----:B--2---:R-:W-:Y:S02]  /*3360*/  IMAD.MOV.U32 R22, RZ, RZ, c[0x0][0x1c8] ;  /* 0x00007200ff167624 */ /* 0x004fe400078e00ff */
[----:B------:R-:W-:Y:S02]  /*3370*/  FFMA.FTZ R8, R7, R8, -0.24046532809734344482 ;  /* 0xbe763c8b07087423 */ /* 0x000fe40000010008 */
[----:B------:R-:W-:Y:S01]  /*3380*/  FFMA.FTZ R10, R25, R10, -0.17900948226451873779 ;  /* 0xbe374e43190a7423 */ /* 0x000fe2000001000a */
[----:B------:R-:W-:Y:S01]  /*3390*/  LEA R11, R22, R121, 0x2 ;  /* 0x00000079160b7211 */ /* 0x000fe200078e10ff */
[----:B------:R-:W-:Y:S02]  /*33a0*/  FFMA.FTZ R8, R7, R8, 0.28857114911079406738 ;  /* 0x3e93bf9907087423 */ /* 0x000fe40000010008 */
[----:B------:R-:W-:Y:S02]  /*33b0*/  FFMA.FTZ R10, R25, R10, 0.20512372255325317383 ;  /* 0x3e520bf4190a7423 */ /* 0x000fe4000001000a */
[----:B------:R-:W-:-:S02]  /*33c0*/  FFMA.FTZ R8, R7, R8, -0.36067417263984680176 ;  /* 0xbeb8aa4907087423 */ /* 0x000fc40000010008 */
[----:B0-----:R-:W-:Y:S01]  /*33d0*/  FFMA.FTZ R12, R25, R10, -0.24046532809734344482 ;  /* 0xbe763c8b190c7423 */ /* 0x001fe2000001000a */
[----:B------:R-:W-:Y:S01]  /*33e0*/  LEA R10, P4, R11, R2, 0x1 ;  /* 0x000000020b0a7211 */ /* 0x000fe200078808ff */
[----:B------:R-:W-:Y:S02]  /*33f0*/  FFMA.FTZ R8, R7, R8, 0.48089820146560668945 ;  /* 0x3ef6384a07087423 */ /* 0x000fe40000010008 */
[C---:B------:R-:W-:Y:S01]  /*3400*/  IMAD R13, R22.reuse, 0x4, R11 ;  /* 0x00000004160d7824 */ /* 0x040fe200078e020b */
[----:B------:R-:W-:Y:S01]  /*3410*/  LEA.HI.X.SX32 R11, R11, R4, 0x1, P4 ;  /* 0x000000040b0b7211 */ /* 0x000fe200020f0eff */
[----:B------:R-:W-:Y:S01]  /*3420*/  FFMA.FTZ R8, R7, R8, -0.72134751081466674805 ;  /* 0xbf38aa3b07087423 */ /* 0x000fe20000010008 */
[----:B------:R-:W0:Y:S01]  /*3430*/  LDS.64 R28, [R124] ;  /* 0x000000007c1c7984 */ /* 0x000e220000000a00 */
[----:B------:R-:W-:Y:S01]  /*3440*/  FFMA.FTZ R14, R25, R12, 0.28857114911079406738 ;  /* 0x3e93bf99190e7423 */ /* 0x000fe2000001000c */
[----:B------:R-:W-:Y:S01]  /*3450*/  LEA R12, P5, R13, R2, 0x1 ;  /* 0x000000020d0c7211 */ /* 0x000fe200078a08ff */
[----:B------:R-:W-:Y:S01]  /*3460*/  FMUL R8, R7, R8 ;  /* 0x0000000807087220 */ /* 0x000fe20000400000 */
[----:B------:R1:W2:Y:S01]  /*3470*/  LDS.64 R30, [R20] ;  /* 0x00000000141e7984 */ /* 0x0002a20000000a00 */
[----:B------:R-:W-:Y:S01]  /*3480*/  IMAD R15, R22, 0x4, R13 ;  /* 0x00000004160f7824 */ /* 0x000fe200078e020d */
[----:B------:R-:W-:Y:S01]  /*3490*/  LEA.HI.X.SX32 R13, R13, R4, 0x1, P5 ;  /* 0x000000040d0d7211 */ /* 0x000fe200028f0eff */
[----:B------:R-:W-:-:S02]  /*34a0*/  FFMA.FTZ R14, R25, R14, -0.36067417263984680176 ;  /* 0xbeb8aa49190e7423 */ /* 0x000fc4000001000e */
[----:B------:R-:W-:Y:S01]  /*34b0*/  FMUL R8, R7, R8 ;  /* 0x0000000807087220 */ /* 0x000fe20000400000 */
[C---:B------:R-:W-:Y:S01]  /*34c0*/  LEA R17, R22.reuse, R15, 0x2 ;  /* 0x0000000f16117211 */ /* 0x040fe200078e10ff */
[----:B------:R-:W-:Y:S02]  /*34d0*/  FFMA.FTZ R18, R25, R14, 0.48089820146560668945 ;  /* 0x3ef6384a19127423 */ /* 0x000fe4000001000e */
[----:B------:R-:W-:Y:S01]  /*34e0*/  FFMA.FTZ R7, R7, 1.4426950216293334961, R8 ;  /* 0x3fb8aa3b07077823 */ /* 0x000fe20000010008 */
[-C--:B------:R-:W-:Y:S01]  /*34f0*/  LEA R8, P3, R121, R2.reuse, 0x1 ;  /* 0x0000000279087211 */ /* 0x080fe200078608ff */
[C---:B------:R-:W-:Y:S01]  /*3500*/  IMAD R19, R22.reuse, 0x4, R17 ;  /* 0x0000000416137824 */ /* 0x040fe200078e0211 */
[----:B------:R-:W-:Y:S01]  /*3510*/  LEA R16, P4, R17, R2, 0x1 ;  /* 0x0000000211107211 */ /* 0x000fe200078808ff */
[----:B------:R-:W-:Y:S01]  /*3520*/  FFMA.FTZ R18, R25, R18, -0.72134751081466674805 ;  /* 0xbf38aa3b19127423 */ /* 0x000fe20000010012 */
[----:B------:R-:W-:Y:S01]  /*3530*/  LEA.HI.X.SX32 R9, R121, R4, 0x1, P3 ;  /* 0x0000000479097211 */ /* 0x000fe200018f0eff */
[C---:B------:R-:W-:Y:S01]  /*3540*/  IMAD R21, R22.reuse, 0x4, R19 ;  /* 0x0000000416157824 */ /* 0x040fe200078e0213 */
[----:B------:R-:W-:Y:S01]  /*3550*/  LEA R14, P3, R15, R2, 0x1 ;  /* 0x000000020f0e7211 */ /* 0x000fe200078608ff */
[----:B------:R-:W-:Y:S01]  /*3560*/  FMUL R26, R25, R18 ;  /* 0x00000012191a7220 */ /* 0x000fe20000400000 */
[-C--:B------:R-:W-:Y:S01]  /*3570*/  LEA.HI.X.SX32 R17, R17, R4.reuse, 0x1, P4 ;  /* 0x0000000411117211 */ /* 0x080fe200020f0eff */
[----:B------:R-:W-:Y:S01]  /*3580*/  @P2 IMAD.MOV.U32 R27, RZ, RZ, 0x7f800000 ;  /* 0x7f800000ff1b2424 */ /* 0x000fe200078e00ff */
[----:B------:R-:W-:Y:S01]  /*3590*/  LEA.HI.X.SX32 R15, R15, R4, 0x1, P3 ;  /* 0x000000040f0f7211 */ /* 0x000fe200018f0eff */
[----:B------:R-:W-:Y:S01]  /*35a0*/  FMUL R26, R25, R26 ;  /* 0x0000001a191a7220 */ /* 0x000fe20000400000 */
[----:B------:R-:W-:Y:S01]  /*35b0*/  LEA R23, R22, R21, 0x2 ;  /* 0x0000001516177211 */ /* 0x000fe200078e10ff */
[----:B------:R-:W-:Y:S01]  /*35c0*/  FADD R6, R6, R7 ;  /* 0x0000000706067221 */ /* 0x000fe20000000000 */
[-C--:B------:R-:W-:Y:S01]  /*35d0*/  LEA R18, P3, R19, R2.reuse, 0x1 ;  /* 0x0000000213127211 */ /* 0x080fe200078608ff */
[----:B------:R-:W-:Y:S01]  /*35e0*/  FFMA.FTZ R25, R25, 1.4426950216293334961, R26 ;  /* 0x3fb8aa3b19197823 */ /* 0x000fe2000001001a */
[-C--:B-1----:R-:W-:Y:S01]  /*35f0*/  LEA R20, P4, R21, R2.reuse, 0x1 ;  /* 0x0000000215147211 */ /* 0x082fe200078808ff */
[----:B------:R-:W-:Y:S01]  /*3600*/  @P2 FFMA.FTZ R6, R0, R27, +INF ;  /* 0x7f80000000062423 */ /* 0x000fe2000001001b */
[----:B------:R-:W-:Y:S01]  /*3610*/  LEA R22, P5, R23, R2, 0x1 ;  /* 0x0000000217167211 */ /* 0x000fe200078a08ff */
[----:B------:R-:W-:Y:S01]  /*3620*/  @P1 IMAD.MOV.U32 R2, RZ, RZ, 0x7f800000 ;  /* 0x7f800000ff021424 */ /* 0x000fe200078e00ff */
[----:B------:R-:W-:Y:S01]  /*3630*/  LEA.HI.X.SX32 R19, R19, R4, 0x1, P3 ;  /* 0x0000000413137211 */ /* 0x000fe200018f0eff */
[----:B------:R-:W-:Y:S01]  /*3640*/  FADD R24, R24, R25 ;  /* 0x0000001918187221 */ /* 0x000fe20000000000 */
[----:B------:R-:W-:Y:S01]  /*3650*/  FSETP.NEU.AND P3, PT, R0, RZ, PT ;  /* 0x000000ff0000720b */ /* 0x000fe20003f6d000 */
[----:B------:R-:W-:Y:S01]  /*3660*/  @P1 FFMA.FTZ R24, R5, R2, +INF ;  /* 0x7f80000005181423 */ /* 0x000fe20000010002 */
[----:B------:R-:W-:-:S02]  /*3670*/  LEA.HI.X.SX32 R21, R21, R4, 0x1, P4 ;  /* 0x0000000415157211 */ /* 0x000fc400020f0eff */
[----:B0-----:R-:W-:Y:S01]  /*3680*/  PRMT R0, R28, 0x7632, R0 ;  /* 0x000076321c007816 */ /* 0x001fe20000000000 */
[----:B------:R-:W-:Y:S01]  /*3690*/  STG.E.U16 [R8.64], R28 ;  /* 0x0000001c08007986 */ /* 0x000fe2000c101506 */
[----:B------:R-:W-:Y:S02]  /*36a0*/  PRMT R2, R29, 0x7632, R2 ;  /* 0x000076321d027816 */ /* 0x000fe40000000002 */
[----:B--2---:R-:W-:Y:S01]  /*36b0*/  PRMT R7, R30, 0x7632, R7 ;  /* 0x000076321e077816 */ /* 0x004fe20000000007 */
[----:B------:R0:W-:Y:S01]  /*36c0*/  STG.E.U16 [R10.64], R30 ;  /* 0x0000001e0a007986 */ /* 0x0001e2000c101506 */
[----:B------:R-:W-:Y:S02]  /*36d0*/  LEA.HI.X.SX32 R23, R23, R4, 0x1, P5 ;  /* 0x0000000417177211 */ /* 0x000fe400028f0eff */
[----:B------:R-:W-:Y:S01]  /*36e0*/  FSETP.NEU.AND P2, PT, R5, RZ, PT ;  /* 0x000000ff0500720b */ /* 0x000fe20003f4d000 */
[----:B------:R1:W-:Y:S01]  /*36f0*/  STG.E.U16 [R12.64], R0 ;  /* 0x000000000c007986 */ /* 0x0003e2000c101506 */
[----:B------:R-:W-:-:S02]  /*3700*/  FSEL R5, R6, -INF , P3 ;  /* 0xff80000006057808 */ /* 0x000fc40001800000 */
[----:B------:R-:W-:Y:S01]  /*3710*/  FSEL R24, R24, -INF , P2 ;  /* 0xff80000018187808 */ /* 0x000fe20001000000 */
[----:B------:R1:W-:Y:S02]  /*3720*/  STG.E.U16 [R14.64], R7 ;  /* 0x000000070e007986 */ /* 0x0003e4000c101506 */
[----:B------:R-:W-:Y:S01]  /*3730*/  FFMA R86, R5, 0.69314718246459960938, R88 ;  /* 0x3f31721805567823 */ /* 0x000fe20000000058 */
[----:B0-----:R-:W-:Y:S01]  /*3740*/  PRMT R11, R31, 0x7632, R11 ;  /* 0x000076321f0b7816 */ /* 0x001fe2000000000b */
[----:B------:R1:W-:Y:S01]  /*3750*/  STG.E.U16 [R16.64], R29 ;  /* 0x0000001d10007986 */ /* 0x0003e2000c101506 */
[----:B------:R-:W-:-:S03]  /*3760*/  FFMA R87, R24, 0.69314718246459960938, R87 ;  /* 0x3f31721818577823 */ /* 0x000fc60000000057 */
[----:B------:R1:W-:Y:S04]  /*3770*/  STG.E.U16 [R18.64], R31 ;  /* 0x0000001f12007986 */ /* 0x0003e8000c101506 */
[----:B------:R1:W-:Y:S04]  /*3780*/  STG.E.U16 [R20.64], R2 ;  /* 0x0000000214007986 */ /* 0x0003e8000c101506 */
[----:B------:R1:W-:Y:S04]  /*3790*/  STG.E.U16 [R22.64], R11 ;  /* 0x0000000b16007986 */ /* 0x0003e8000c101506 */
[----:B------:R-:W-:Y:S06]  /*37a0*/  BAR.SYNC.DEFER_BLOCKING 0x0 ;  /* 0x0000000000007b1d */ /* 0x000fec0000010000 */
[----:B------:R1:W-:Y:S04]  /*37b0*/  STS.64 [R125], R86 ;  /* 0x000000567d007388 */ /* 0x0003e80000000a00 */
[----:B------:R-:W-:Y:S06]  /*37c0*/  BAR.SYNC.DEFER_BLOCKING 0x0 ;  /* 0x0000000000007b1d */ /* 0x000fec0000010000 */
[----:B------:R-:W-:Y:S05]  /*37d0*/  @P0 EXIT ;  /* 0x000000000000094d */ /* 0x000fea0003800000 */
[----:B-1----:R-:W0:Y:S01]  /*37e0*/  LDS R3, [R3] ;  /* 0x0000000003037984 */ /* 0x002e220000000800 */
[----:B------:R-:W-:Y:S01]  /*37f0*/  IMAD R0, R33, c[0x0][0x1cc], RZ ;  /* 0x0000730021007a24 */ /* 0x000fe200078e02ff */
[C---:B------:R-:W-:Y:S01]  /*3800*/  SHF.L.U32 R5, R119.reuse, 0x2, RZ ;  /* 0x0000000277057819 */ /* 0x040fe200000006ff */
[----:B------:R-:W-:-:S04]  /*3810*/  IMAD.HI R119, R119, 0x4, RZ ;  /* 0x0000000477777827 */ /* 0x000fc800078e02ff */
[C---:B------:R-:W-:Y:S02]  /*3820*/  IMAD.SHL.U32 R4, R0.reuse, 0x4, RZ ;  /* 0x0000000400047824 */ /* 0x040fe400078e00ff */
[----:B------:R-:W-:-:S03]  /*3830*/  IMAD.HI R0, R0, 0x4, RZ ;  /* 0x0000000400007827 */ /* 0x000fc600078e02ff */
[----:B------:R-:W-:-:S04]  /*3840*/  IADD3 R4, P0, P1, R5, c[0x0][0x180], R4 ;  /* 0x0000600005047a10 */ /* 0x000fc8000791e004 */
[----:B------:R-:W-:-:S05]  /*3850*/  IADD3.X R5, R119, c[0x0][0x184], R0, P0, P1 ;  /* 0x0000610077057a10 */ /* 0x000fca00007e2400 */
[----:B0-----:R-:W-:Y:S01]  /*3860*/  STG.E [R4.64], R3 ;  /* 0x0000000304007986 */ /* 0x001fe2000c101906 */
[----:B------:R-:W-:Y:S05]  /*3870*/  EXIT ;  /* 0x000000000000794d */ /* 0x000fea0003800000 */
.L_x_2:
[----:B------:R-:W-:-:S00]  /*3880*/  BRA `(.L_x_2) ;  /* 0xfffffff000007947 */ /* 0x000fc0000383ffff */
[----:B------:R-:W-:-:S00]  /*3890*/  NOP ;  /* 0x0000000000007918 */ /* 0x000fc00000000000 */
        /* <DEDUP_REMOVED lines=14> */
.L_x_3:


//--------------------- .nv.global.init           --------------------------
	.section	.nv.global.init,"aw",@progbits
.nv.global.init:
	.type		_$_str,@object
	.size		_$_str,(.L_0 - _$_str)
_$_str:
        /*0000*/ 	.byte	0x5f, 0x5f, 0x43, 0x55, 0x44, 0x41, 0x5f, 0x46, 0x54, 0x5a, 0x00
.L_0:


//--------------------- .nv.shared.attn_fwd       --------------------------
	.section	.nv.shared.attn_fwd,"aw",@nobits
	.sectionflags	@""
	.align	16
